	.target	sm_100a

	.elftype	@"ET_EXEC"


//--------------------- .note.nv.tkinfo           --------------------------
	.section	.note.nv.tkinfo,"",@"SHT_NOTE"
	.sectionflags	@"SHF_NOTE_NV_TKINFO"
	.tkinfo
        /*0018*/ 	.word	0x00000002
        /*0030*/ 	.string	""
        /*0030*/ 	.string	"ptxas"
        /*0030*/ 	.string	"Cuda compilation tools, release 13.0, V13.0.88"
        /*0030*/ 	.string	"Build cuda_13.0.r13.0/compiler.36424714_0"
        /*0030*/ 	.string	"-arch sm_100a -m 64 "



//--------------------- .note.nv.cuinfo           --------------------------
	.section	.note.nv.cuinfo,"",@"SHT_NOTE"
	.sectionflags	@"SHF_NOTE_NV_CUINFO"
        /*0018*/ 	.short	0x0002
        /*001a*/ 	.short	0x0064
        /*001c*/ 	.short	0x0082
	.zero		2


//--------------------- .nv.info                  --------------------------
	.section	.nv.info,"",@"SHT_CUDA_INFO"
	.align	4


	//----- nvinfo : EIATTR_REGCOUNT
	.align		4
        /*0000*/ 	.byte	0x04, 0x2f
        /*0002*/ 	.short	(.L_19 - .L_18)
	.align		4
.L_18:
        /*0004*/ 	.word	index@(_ZN7cutlass13device_kernelINS_4gemm6kernel13GemmUniversalIN4cute5tupleIJiiiiEEENS1_10collective13CollectiveMmaINS1_35MainloopSm100TmaUmmaWarpSpecializedILi3ELi2ELi4ENS5_IJNS4_1CILi2EEESB_NSA_ILi1EEEEEEEENS5_IJNSA_ILi64EEESF_NSA_ILi128EEEEEENS_10tfloat32_tENS5_IJlSC_lEEESI_SJ_NS4_8TiledMMAINS4_8MMA_AtomIJNS4_17SM100_MMA_TF32_SSISI_SI_fLi64ELi64ELNS4_4UMMA5MajorE0ELSO_0ELNSN_7ScaleInE0ELSP_0EEEEEENS4_6LayoutINS5_IJSC_SC_SC_EEENS5_IJNSA_ILi0EEESU_SU_EEEEENS5_IJNS4_10UnderscoreESX_SX_EEEEENS4_23SM90_TMA_LOAD_MULTICASTENS4_14ComposedLayoutINS4_7SwizzleILi3ELi4ELi3EEENS4_18smem_ptr_flag_bitsILi32EEENSS_INS5_IJNSA_ILi8EEENSA_ILi32EEEEEENS5_IJS17_SC_EEEEEEEvNS4_8identityES10_S1B_vS1C_EENS_8epilogue10collective18CollectiveEpilogueINS1E_23Sm100TmaWarpSpecializedILi3ELi2ELi16ELb1ELb0EEEJSH_NS5_IJNSS_ISF_SC_EENSS_IS17_SC_EEEEESI_SJ_SI_SJ_NS1E_6fusion15FusionCallbacksIS1I_NS1M_17LinearCombinationISI_fSI_fLNS_15FloatRoundStyleE2EEESH_S1L_JEEENS4_5SM1004TMEM4LOAD26SM100_TMEM_LOAD_16dp128b8xENS4_13SM90_TMA_LOADES1B_NS4_17SM75_U32x4_LDSM_NENS4_14SM90_TMA_STOREES1B_NS4_17SM90_U32x4_STSM_NENS4_39AutoVectorizingCopyWithAssumedAlignmentILi128EEEEEEvvEEEEvNT_6ParamsE)
        /*0008*/ 	.word	0x00000050


	//----- nvinfo : EIATTR_FRAME_SIZE
	.align		4
.L_19:
        /*000c*/ 	.byte	0x04, 0x11
        /*000e*/ 	.short	(.L_21 - .L_20)
	.align		4
.L_20:
        /*0010*/ 	.word	index@($__internal_2_$__cuda_sm10x_tcgen05_guardrail_trap_unallocated_columns_being_dealloced)
        /*0014*/ 	.word	0x00000000


	//----- nvinfo : EIATTR_FRAME_SIZE
	.align		4
.L_21:
        /*0018*/ 	.byte	0x04, 0x11
        /*001a*/ 	.short	(.L_23 - .L_22)
	.align		4
.L_22:
        /*001c*/ 	.word	index@($__internal_1_$__cuda_sm10x_tcgen05_guardrail_trap_phase_invalid_during_alloc)
        /*0020*/ 	.word	0x00000000


	//----- nvinfo : EIATTR_FRAME_SIZE
	.align		4
.L_23:
        /*0024*/ 	.byte	0x04, 0x11
        /*0026*/ 	.short	(.L_25 - .L_24)
	.align		4
.L_24:
        /*0028*/ 	.word	index@($__internal_0_$__cuda_sm10x_tcgen05_guardrail_trap_col_being_dealloced_not_returned_by_alloc)
        /*002c*/ 	.word	0x00000000


	//----- nvinfo : EIATTR_FRAME_SIZE
	.align		4
.L_25:
        /*0030*/ 	.byte	0x04, 0x11
        /*0032*/ 	.short	(.L_27 - .L_26)
	.align		4
.L_26:
        /*0034*/ 	.word	index@(_ZN7cutlass13device_kernelINS_4gemm6kernel13GemmUniversalIN4cute5tupleIJiiiiEEENS1_10collective13CollectiveMmaINS1_35MainloopSm100TmaUmmaWarpSpecializedILi3ELi2ELi4ENS5_IJNS4_1CILi2EEESB_NSA_ILi1EEEEEEEENS5_IJNSA_ILi64EEESF_NSA_ILi128EEEEEENS_10tfloat32_tENS5_IJlSC_lEEESI_SJ_NS4_8TiledMMAINS4_8MMA_AtomIJNS4_17SM100_MMA_TF32_SSISI_SI_fLi64ELi64ELNS4_4UMMA5MajorE0ELSO_0ELNSN_7ScaleInE0ELSP_0EEEEEENS4_6LayoutINS5_IJSC_SC_SC_EEENS5_IJNSA_ILi0EEESU_SU_EEEEENS5_IJNS4_10UnderscoreESX_SX_EEEEENS4_23SM90_TMA_LOAD_MULTICASTENS4_14ComposedLayoutINS4_7SwizzleILi3ELi4ELi3EEENS4_18smem_ptr_flag_bitsILi32EEENSS_INS5_IJNSA_ILi8EEENSA_ILi32EEEEEENS5_IJS17_SC_EEEEEEEvNS4_8identityES10_S1B_vS1C_EENS_8epilogue10collective18CollectiveEpilogueINS1E_23Sm100TmaWarpSpecializedILi3ELi2ELi16ELb1ELb0EEEJSH_NS5_IJNSS_ISF_SC_EENSS_IS17_SC_EEEEESI_SJ_SI_SJ_NS1E_6fusion15FusionCallbacksIS1I_NS1M_17LinearCombinationISI_fSI_fLNS_15FloatRoundStyleE2EEESH_S1L_JEEENS4_5SM1004TMEM4LOAD26SM100_TMEM_LOAD_16dp128b8xENS4_13SM90_TMA_LOADES1B_NS4_17SM75_U32x4_LDSM_NENS4_14SM90_TMA_STOREES1B_NS4_17SM90_U32x4_STSM_NENS4_39AutoVectorizingCopyWithAssumedAlignmentILi128EEEEEEvvEEEEvNT_6ParamsE)
        /*0038*/ 	.word	0x00000000


	//----- nvinfo : EIATTR_MIN_STACK_SIZE
	.align		4
.L_27:
        /*003c*/ 	.byte	0x04, 0x12
        /*003e*/ 	.short	(.L_29 - .L_28)
	.align		4
.L_28:
        /*0040*/ 	.word	index@(_ZN7cutlass13device_kernelINS_4gemm6kernel13GemmUniversalIN4cute5tupleIJiiiiEEENS1_10collective13CollectiveMmaINS1_35MainloopSm100TmaUmmaWarpSpecializedILi3ELi2ELi4ENS5_IJNS4_1CILi2EEESB_NSA_ILi1EEEEEEEENS5_IJNSA_ILi64EEESF_NSA_ILi128EEEEEENS_10tfloat32_tENS5_IJlSC_lEEESI_SJ_NS4_8TiledMMAINS4_8MMA_AtomIJNS4_17SM100_MMA_TF32_SSISI_SI_fLi64ELi64ELNS4_4UMMA5MajorE0ELSO_0ELNSN_7ScaleInE0ELSP_0EEEEEENS4_6LayoutINS5_IJSC_SC_SC_EEENS5_IJNSA_ILi0EEESU_SU_EEEEENS5_IJNS4_10UnderscoreESX_SX_EEEEENS4_23SM90_TMA_LOAD_MULTICASTENS4_14ComposedLayoutINS4_7SwizzleILi3ELi4ELi3EEENS4_18smem_ptr_flag_bitsILi32EEENSS_INS5_IJNSA_ILi8EEENSA_ILi32EEEEEENS5_IJS17_SC_EEEEEEEvNS4_8identityES10_S1B_vS1C_EENS_8epilogue10collective18CollectiveEpilogueINS1E_23Sm100TmaWarpSpecializedILi3ELi2ELi16ELb1ELb0EEEJSH_NS5_IJNSS_ISF_SC_EENSS_IS17_SC_EEEEESI_SJ_SI_SJ_NS1E_6fusion15FusionCallbacksIS1I_NS1M_17LinearCombinationISI_fSI_fLNS_15FloatRoundStyleE2EEESH_S1L_JEEENS4_5SM1004TMEM4LOAD26SM100_TMEM_LOAD_16dp128b8xENS4_13SM90_TMA_LOADES1B_NS4_17SM75_U32x4_LDSM_NENS4_14SM90_TMA_STOREES1B_NS4_17SM90_U32x4_STSM_NENS4_39AutoVectorizingCopyWithAssumedAlignmentILi128EEEEEEvvEEEEvNT_6ParamsE)
        /*0044*/ 	.word	0x00000000
.L_29:


//--------------------- .nv.compat                --------------------------
	.section	.nv.compat,"",@"SHT_CUDA_COMPAT_INFO"
	.align	4
        /*0000*/ 	.byte	0x02, 0x09, 0x01, 0x00, 0x02, 0x02, 0x02, 0x00, 0x02, 0x05, 0x05, 0x00, 0x03, 0x07, 0x01, 0x01
        /*0010*/ 	.byte	0x02, 0x03, 0x01, 0x00, 0x02, 0x06, 0x01, 0x00, 0x04, 0x0b, 0x08, 0x00, 0x09, 0x00, 0x00, 0x00
        /*0020*/ 	.byte	0x00, 0x00, 0x00, 0x00


//--------------------- .nv.info._ZN7cutlass13device_kernelINS_4gemm6kernel13GemmUniversalIN4cute5tupleIJiiiiEEENS1_10collective13CollectiveMmaINS1_35MainloopSm100TmaUmmaWarpSpecializedILi3ELi2ELi4ENS5_IJNS4_1CILi2EEESB_NSA_ILi1EEEEEEEENS5_IJNSA_ILi64EEESF_NSA_ILi128EEEEEENS_10tfloat32_tENS5_IJlSC_lEEESI_SJ_NS4_8TiledMMAINS4_8MMA_AtomIJNS4_17SM100_MMA_TF32_SSISI_SI_fLi64ELi64ELNS4_4UMMA5MajorE0ELSO_0ELNSN_7ScaleInE0ELSP_0EEEEEENS4_6LayoutINS5_IJSC_SC_SC_EEENS5_IJNSA_ILi0EEESU_SU_EEEEENS5_IJNS4_10UnderscoreESX_SX_EEEEENS4_23SM90_TMA_LOAD_MULTICASTENS4_14ComposedLayoutINS4_7SwizzleILi3ELi4ELi3EEENS4_18smem_ptr_flag_bitsILi32EEENSS_INS5_IJNSA_ILi8EEENSA_ILi32EEEEEENS5_IJS17_SC_EEEEEEEvNS4_8identityES10_S1B_vS1C_EENS_8epilogue10collective18CollectiveEpilogueINS1E_23Sm100TmaWarpSpecializedILi3ELi2ELi16ELb1ELb0EEEJSH_NS5_IJNSS_ISF_SC_EENSS_IS17_SC_EEEEESI_SJ_SI_SJ_NS1E_6fusion15FusionCallbacksIS1I_NS1M_17LinearCombinationISI_fSI_fLNS_15FloatRoundStyleE2EEESH_S1L_JEEENS4_5SM1004TMEM4LOAD26SM100_TMEM_LOAD_16dp128b8xENS4_13SM90_TMA_LOADES1B_NS4_17SM75_U32x4_LDSM_NENS4_14SM90_TMA_STOREES1B_NS4_17SM90_U32x4_STSM_NENS4_39AutoVectorizingCopyWithAssumedAlignmentILi128EEEEEEvvEEEEvNT_6ParamsE --------------------------
	.section	.nv.info._ZN7cutlass13device_kernelINS_4gemm6kernel13GemmUniversalIN4cute5tupleIJiiiiEEENS1_10collective13CollectiveMmaINS1_35MainloopSm100TmaUmmaWarpSpecializedILi3ELi2ELi4ENS5_IJNS4_1CILi2EEESB_NSA_ILi1EEEEEEEENS5_IJNSA_ILi64EEESF_NSA_ILi128EEEEEENS_10tfloat32_tENS5_IJlSC_lEEESI_SJ_NS4_8TiledMMAINS4_8MMA_AtomIJNS4_17SM100_MMA_TF32_SSISI_SI_fLi64ELi64ELNS4_4UMMA5MajorE0ELSO_0ELNSN_7ScaleInE0ELSP_0EEEEEENS4_6LayoutINS5_IJSC_SC_SC_EEENS5_IJNSA_ILi0EEESU_SU_EEEEENS5_IJNS4_10UnderscoreESX_SX_EEEEENS4_23SM90_TMA_LOAD_MULTICASTENS4_14ComposedLayoutINS4_7SwizzleILi3ELi4ELi3EEENS4_18smem_ptr_flag_bitsILi32EEENSS_INS5_IJNSA_ILi8EEENSA_ILi32EEEEEENS5_IJS17_SC_EEEEEEEvNS4_8identityES10_S1B_vS1C_EENS_8epilogue10collective18CollectiveEpilogueINS1E_23Sm100TmaWarpSpecializedILi3ELi2ELi16ELb1ELb0EEEJSH_NS5_IJNSS_ISF_SC_EENSS_IS17_SC_EEEEESI_SJ_SI_SJ_NS1E_6fusion15FusionCallbacksIS1I_NS1M_17LinearCombinationISI_fSI_fLNS_15FloatRoundStyleE2EEESH_S1L_JEEENS4_5SM1004TMEM4LOAD26SM100_TMEM_LOAD_16dp128b8xENS4_13SM90_TMA_LOADES1B_NS4_17SM75_U32x4_LDSM_NENS4_14SM90_TMA_STOREES1B_NS4_17SM90_U32x4_STSM_NENS4_39AutoVectorizingCopyWithAssumedAlignmentILi128EEEEEEvvEEEEvNT_6ParamsE,"",@"SHT_CUDA_INFO"
	.sectionflags	@""
	.align	4


	//----- nvinfo : EIATTR_CUDA_API_VERSION
	.align		4
        /*0000*/ 	.byte	0x04, 0x37
        /*0002*/ 	.short	(.L_31 - .L_30)
.L_30:
        /*0004*/ 	.word	0x00000082


	//----- nvinfo : EIATTR_KPARAM_INFO
	.align		4
.L_31:
        /*0008*/ 	.byte	0x04, 0x17
        /*000a*/ 	.short	(.L_33 - .L_32)
.L_32:
        /*000c*/ 	.word	0x00000000
        /*0010*/ 	.short	0x0000
        /*0012*/ 	.short	0x0000
        /*0014*/ 	.byte	0x00, 0xf0, 0x01, 0x20


	//----- nvinfo : EIATTR_AT_ENTRY_FRAGMENTS
	.align		4
.L_33:
        /*0018*/ 	.byte	0x04, 0x4f
        /*001a*/ 	.short	(.L_35 - .L_34)


	//   ....[0]....
.L_34:
        /*001c*/ 	.word	0x00000006


	//----- nvinfo : EIATTR_RESERVED_SMEM_USED
	.align		4
.L_35:
        /*0020*/ 	.byte	0x01, 0x41
	.zero		2


	//----- nvinfo : EIATTR_SPARSE_MMA_MASK
	.align		4
        /*0024*/ 	.byte	0x03, 0x50
        /*0026*/ 	.short	0x0000


	//----- nvinfo : EIATTR_TCGEN05_1CTA_USED
	.align		4
        /*0028*/ 	.byte	0x01, 0x51
	.zero		2


	//----- nvinfo : EIATTR_MAXREG_COUNT
	.align		4
        /*002c*/ 	.byte	0x03, 0x1b
        /*002e*/ 	.short	0x00ff


	//----- nvinfo : EIATTR_NUM_BARRIERS
	.align		4
        /*0030*/ 	.byte	0x02, 0x4c
        /*0032*/ 	.byte	0x07
	.zero		1


	//----- nvinfo : EIATTR_EXTERNS
	.align		4
        /*0034*/ 	.byte	0x04, 0x0f
        /*0036*/ 	.short	(.L_37 - .L_36)


	//   ....[0]....
	.align		4
.L_36:
        /*0038*/ 	.word	index@(__assertfail)


	//----- nvinfo : EIATTR_MERCURY_ISA_VERSION
	.align		4
.L_37:
        /*003c*/ 	.byte	0x03, 0x5f
        /*003e*/ 	.short	0x0101


	//----- nvinfo : EIATTR_INT_WARP_WIDE_INSTR_OFFSETS
	.align		4
        /*0040*/ 	.byte	0x04, 0x31
        /*0042*/ 	.short	(.L_39 - .L_38)


	//   ....[0]....
.L_38:
        /*0044*/ 	.word	0x00004760


	//   ....[1]....
        /*0048*/ 	.word	0x00004790


	//   ....[2]....
        /*004c*/ 	.word	0x000047b0


	//   ....[3]....
        /*0050*/ 	.word	0x00005380


	//   ....[4]....
        /*0054*/ 	.word	0x00005400


	//   ....[5]....
        /*0058*/ 	.word	0x00005500


	//   ....[6]....
        /*005c*/ 	.word	0x00005610


	//----- nvinfo : EIATTR_COOP_GROUP_MASK_REGIDS
	.align		4
.L_39:
        /*0060*/ 	.byte	0x04, 0x29
        /*0062*/ 	.short	(.L_41 - .L_40)


	//   ....[0]....
.L_40:
        /*0064*/ 	.word	0xffffffff


	//   ....[1]....
        /*0068*/ 	.word	0xffffffff


	//   ....[2]....
        /*006c*/ 	.word	0xffffffff


	//   ....[3]....
        /*0070*/ 	.word	0xffffffff


	//   ....[4]....
        /*0074*/ 	.word	0xffffffff


	//   ....[5]....
        /*0078*/ 	.word	0xffffffff


	//   ....[6]....
        /*007c*/ 	.word	0xffffffff


	//   ....[7]....
        /*0080*/ 	.word	0xffffffff


	//   ....[8]....
        /*0084*/ 	.word	0xffffffff


	//   ....[9]....
        /*0088*/ 	.word	0xffffffff


	//   ....[10]....
        /*008c*/ 	.word	0xffffffff


	//   ....[11]....
        /*0090*/ 	.word	0xffffffff


	//   ....[12]....
        /*0094*/ 	.word	0xffffffff


	//   ....[13]....
        /*0098*/ 	.word	0xffffffff


	//----- nvinfo : EIATTR_COOP_GROUP_INSTR_OFFSETS
	.align		4
.L_41:
        /*009c*/ 	.byte	0x04, 0x28
        /*009e*/ 	.short	(.L_43 - .L_42)


	//   ....[0]....
.L_42:
        /*00a0*/ 	.word	0x00000080


	//   ....[1]....
        /*00a4*/ 	.word	0x000004f0


	//   ....[2]....
        /*00a8*/ 	.word	0x00000680


	//   ....[3]....
        /*00ac*/ 	.word	0x00000800


	//   ....[4]....
        /*00b0*/ 	.word	0x00000900


	//   ....[5]....
        /*00b4*/ 	.word	0x00000a70


	//   ....[6]....
        /*00b8*/ 	.word	0x00000c10


	//   ....[7]....
        /*00bc*/ 	.word	0x00000dc0


	//   ....[8]....
        /*00c0*/ 	.word	0x00002660


	//   ....[9]....
        /*00c4*/ 	.word	0x00003490


	//   ....[10]....
        /*00c8*/ 	.word	0x000036a0


	//   ....[11]....
        /*00cc*/ 	.word	0x000036d0


	//   ....[12]....
        /*00d0*/ 	.word	0x00004630


	//   ....[13]....
        /*00d4*/ 	.word	0x00004870


	//----- nvinfo : EIATTR_VRC_CTA_INIT_COUNT
	.align		4
.L_43:
        /*00d8*/ 	.byte	0x02, 0x4a
        /*00da*/ 	.byte	0x80
	.zero		1


	//----- nvinfo : EIATTR_SYSCALL_OFFSETS
	.align		4
        /*00dc*/ 	.byte	0x04, 0x46
        /*00de*/ 	.short	(.L_45 - .L_44)


	//   ....[0]....
.L_44:
        /*00e0*/ 	.word	0x00006320


	//   ....[1]....
        /*00e4*/ 	.word	0x00006410


	//   ....[2]....
        /*00e8*/ 	.word	0x00006d30


	//   ....[3]....
        /*00ec*/ 	.word	0x00007790


	//----- nvinfo : EIATTR_MBARRIER_INSTR_OFFSETS
	.align		4
.L_45:
        /*00f0*/ 	.byte	0x04, 0x39
        /*00f2*/ 	.short	(.L_47 - .L_46)


	//   ....[0]....
.L_46:
        /*00f4*/ 	.word	0x00000610
        /*00f8*/ 	.word	0x000000ff
        /*00fc*/ 	.word	0x00000000
        /*0100*/ 	.short	0x0100
        /*0102*/ 	.byte	0x04
	.zero		1


	//   ....[1]....
        /*0104*/ 	.word	0x00000620
        /*0108*/ 	.word	0x000000ff
        /*010c*/ 	.word	0x00000018
        /*0110*/ 	.short	0x0100
        /*0112*/ 	.byte	0x04
	.zero		1


	//   ....[2]....
        /*0114*/ 	.word	0x00000630
        /*0118*/ 	.word	0x000000ff
        /*011c*/ 	.word	0x00000008
        /*0120*/ 	.short	0x0100
        /*0122*/ 	.byte	0x04
	.zero		1


	//   ....[3]....
        /*0124*/ 	.word	0x00000640
        /*0128*/ 	.word	0x000000ff
        /*012c*/ 	.word	0x00000020
        /*0130*/ 	.short	0x0100
        /*0132*/ 	.byte	0x04
	.zero		1


	//   ....[4]....
        /*0134*/ 	.word	0x00000650
        /*0138*/ 	.word	0x000000ff
        /*013c*/ 	.word	0x00000010
        /*0140*/ 	.short	0x0100
        /*0142*/ 	.byte	0x04
	.zero		1


	//   ....[5]....
        /*0144*/ 	.word	0x00000660
        /*0148*/ 	.word	0x000000ff
        /*014c*/ 	.word	0x00000028
        /*0150*/ 	.short	0x0100
        /*0152*/ 	.byte	0x04
	.zero		1


	//   ....[6]....
        /*0154*/ 	.word	0x00000790
        /*0158*/ 	.word	0x000000ff
        /*015c*/ 	.word	0x00000030
        /*0160*/ 	.short	0x0100
        /*0162*/ 	.byte	0x04
	.zero		1


	//   ....[7]....
        /*0164*/ 	.word	0x000007a0
        /*0168*/ 	.word	0x000000ff
        /*016c*/ 	.word	0x00000048
        /*0170*/ 	.short	0x0100
        /*0172*/ 	.byte	0x04
	.zero		1


	//   ....[8]....
        /*0174*/ 	.word	0x000007b0
        /*0178*/ 	.word	0x000000ff
        /*017c*/ 	.word	0x00000038
        /*0180*/ 	.short	0x0100
        /*0182*/ 	.byte	0x04
	.zero		1


	//   ....[9]....
        /*0184*/ 	.word	0x000007c0
        /*0188*/ 	.word	0x000000ff
        /*018c*/ 	.word	0x00000050
        /*0190*/ 	.short	0x0100
        /*0192*/ 	.byte	0x04
	.zero		1


	//   ....[10]....
        /*0194*/ 	.word	0x000007d0
        /*0198*/ 	.word	0x000000ff
        /*019c*/ 	.word	0x00000040
        /*01a0*/ 	.short	0x0100
        /*01a2*/ 	.byte	0x04
	.zero		1


	//   ....[11]....
        /*01a4*/ 	.word	0x000007e0
        /*01a8*/ 	.word	0x000000ff
        /*01ac*/ 	.word	0x00000058
        /*01b0*/ 	.short	0x0100
        /*01b2*/ 	.byte	0x04
	.zero		1


	//   ....[12]....
        /*01b4*/ 	.word	0x000008d0
        /*01b8*/ 	.word	0x000000ff
        /*01bc*/ 	.word	0x00000060
        /*01c0*/ 	.short	0x0100
        /*01c2*/ 	.byte	0x06
	.zero		1


	//   ....[13]....
        /*01c4*/ 	.word	0x000008e0
        /*01c8*/ 	.word	0x000000ff
        /*01cc*/ 	.word	0x00000068
        /*01d0*/ 	.short	0x0100
        /*01d2*/ 	.byte	0x06
	.zero		1


	//   ....[14]....
        /*01d4*/ 	.word	0x00000a20
        /*01d8*/ 	.word	0x000000ff
        /*01dc*/ 	.word	0x00000070
        /*01e0*/ 	.short	0x0100
        /*01e2*/ 	.byte	0x06
	.zero		1


	//   ....[15]....
        /*01e4*/ 	.word	0x00000a30
        /*01e8*/ 	.word	0x000000ff
        /*01ec*/ 	.word	0x00000080
        /*01f0*/ 	.short	0x0100
        /*01f2*/ 	.byte	0x06
	.zero		1


	//   ....[16]....
        /*01f4*/ 	.word	0x00000a40
        /*01f8*/ 	.word	0x000000ff
        /*01fc*/ 	.word	0x00000078
        /*0200*/ 	.short	0x0100
        /*0202*/ 	.byte	0x06
	.zero		1


	//   ....[17]....
        /*0204*/ 	.word	0x00000a50
        /*0208*/ 	.word	0x000000ff
        /*020c*/ 	.word	0x00000088
        /*0210*/ 	.short	0x0100
        /*0212*/ 	.byte	0x06
	.zero		1


	//   ....[18]....
        /*0214*/ 	.word	0x00000b80
        /*0218*/ 	.word	0x000000ff
        /*021c*/ 	.word	0x00000090
        /*0220*/ 	.short	0x0100
        /*0222*/ 	.byte	0x04
	.zero		1


	//   ....[19]....
        /*0224*/ 	.word	0x00000b90
        /*0228*/ 	.word	0x000000ff
        /*022c*/ 	.word	0x000000b0
        /*0230*/ 	.short	0x0100
        /*0232*/ 	.byte	0x04
	.zero		1


	//   ....[20]....
        /*0234*/ 	.word	0x00000ba0
        /*0238*/ 	.word	0x000000ff
        /*023c*/ 	.word	0x00000098
        /*0240*/ 	.short	0x0100
        /*0242*/ 	.byte	0x04
	.zero		1


	//   ....[21]....
        /*0244*/ 	.word	0x00000bb0
        /*0248*/ 	.word	0x000000ff
        /*024c*/ 	.word	0x000000b8
        /*0250*/ 	.short	0x0100
        /*0252*/ 	.byte	0x04
	.zero		1


	//   ....[22]....
        /*0254*/ 	.word	0x00000bc0
        /*0258*/ 	.word	0x000000ff
        /*025c*/ 	.word	0x000000a0
        /*0260*/ 	.short	0x0100
        /*0262*/ 	.byte	0x04
	.zero		1


	//   ....[23]....
        /*0264*/ 	.word	0x00000bd0
        /*0268*/ 	.word	0x000000ff
        /*026c*/ 	.word	0x000000c0
        /*0270*/ 	.short	0x0100
        /*0272*/ 	.byte	0x04
	.zero		1


	//   ....[24]....
        /*0274*/ 	.word	0x00000be0
        /*0278*/ 	.word	0x000000ff
        /*027c*/ 	.word	0x000000a8
        /*0280*/ 	.short	0x0100
        /*0282*/ 	.byte	0x04
	.zero		1


	//   ....[25]....
        /*0284*/ 	.word	0x00000bf0
        /*0288*/ 	.word	0x000000ff
        /*028c*/ 	.word	0x000000c8
        /*0290*/ 	.short	0x0100
        /*0292*/ 	.byte	0x04
	.zero		1


	//   ....[26]....
        /*0294*/ 	.word	0x00000ce0
        /*0298*/ 	.word	0x000000ff
        /*029c*/ 	.word	0x000000d0
        /*02a0*/ 	.short	0x0100
        /*02a2*/ 	.byte	0x04
	.zero		1


	//   ....[27]....
        /*02a4*/ 	.word	0x00000cf0
        /*02a8*/ 	.word	0x000000ff
        /*02ac*/ 	.word	0x000000e0
        /*02b0*/ 	.short	0x0100
        /*02b2*/ 	.byte	0x04
	.zero		1


	//   ....[28]....
        /*02b4*/ 	.word	0x00000d00
        /*02b8*/ 	.word	0x000000ff
        /*02bc*/ 	.word	0x000000d8
        /*02c0*/ 	.short	0x0100
        /*02c2*/ 	.byte	0x04
	.zero		1


	//   ....[29]....
        /*02c4*/ 	.word	0x00000d10
        /*02c8*/ 	.word	0x000000ff
        /*02cc*/ 	.word	0x000000e8
        /*02d0*/ 	.short	0x0100
        /*02d2*/ 	.byte	0x04
	.zero		1


	//   ....[30]....
        /*02d4*/ 	.word	0x000019b0
        /*02d8*/ 	.word	0x00000000
        /*02dc*/ 	.word	0x000000e0
        /*02e0*/ 	.short	0x010a
        /*02e2*/ 	.byte	0xff
	.zero		1


	//   ....[31]....
        /*02e4*/ 	.word	0x000019e0
        /*02e8*/ 	.word	0x00000000
        /*02ec*/ 	.word	0x000000d0
        /*02f0*/ 	.short	0x0101
        /*02f2*/ 	.byte	0xff
	.zero		1


	//   ....[32]....
        /*02f4*/ 	.word	0x00001ac0
        /*02f8*/ 	.word	0x000000ff
        /*02fc*/ 	.word	0x00000018
        /*0300*/ 	.short	0x010a
        /*0302*/ 	.byte	0x04
	.zero		1


	//   ....[33]....
        /*0304*/ 	.word	0x00001b40
        /*0308*/ 	.word	0x000000ff
        /*030c*/ 	.word	0x00000018
        /*0310*/ 	.short	0x010a
        /*0312*/ 	.byte	0x39
	.zero		1


	//   ....[34]....
        /*0314*/ 	.word	0x00001c80
        /*0318*/ 	.word	0x000000ff
        /*031c*/ 	.word	0x00000018
        /*0320*/ 	.short	0x010a
        /*0322*/ 	.byte	0x04
	.zero		1


	//   ....[35]....
        /*0324*/ 	.word	0x00002090
        /*0328*/ 	.word	0x000000ff
        /*032c*/ 	.word	0x00000068
        /*0330*/ 	.short	0x0101
        /*0332*/ 	.byte	0x16
	.zero		1


	//   ....[36]....
        /*0334*/ 	.word	0x000020b0
        /*0338*/ 	.word	0x000000ff
        /*033c*/ 	.word	0x00000018
        /*0340*/ 	.short	0x010a
        /*0342*/ 	.byte	0x04
	.zero		1


	//   ....[37]....
        /*0344*/ 	.word	0x00002130
        /*0348*/ 	.word	0x000000ff
        /*034c*/ 	.word	0x00000018
        /*0350*/ 	.short	0x010a
        /*0352*/ 	.byte	0x39
	.zero		1


	//   ....[38]....
        /*0354*/ 	.word	0x00002270
        /*0358*/ 	.word	0x000000ff
        /*035c*/ 	.word	0x00000018
        /*0360*/ 	.short	0x010a
        /*0362*/ 	.byte	0x04
	.zero		1


	//   ....[39]....
        /*0364*/ 	.word	0x00002690
        /*0368*/ 	.word	0x00000003
        /*036c*/ 	.word	0x00000070
        /*0370*/ 	.short	0x010a
        /*0372*/ 	.byte	0xff
	.zero		1


	//   ....[40]....
        /*0374*/ 	.word	0x000027e0
        /*0378*/ 	.word	0x00000000
        /*037c*/ 	.word	0x00000000
        /*0380*/ 	.short	0x0101
        /*0382*/ 	.byte	0xff
	.zero		1


	//   ....[41]....
        /*0384*/ 	.word	0x00002da0
        /*0388*/ 	.word	0x000000ff
        /*038c*/ 	.word	0x00000000
        /*0390*/ 	.short	0x010a
        /*0392*/ 	.byte	0x04
	.zero		1


	//   ....[42]....
        /*0394*/ 	.word	0x00002e30
        /*0398*/ 	.word	0x000000ff
        /*039c*/ 	.word	0x00000000
        /*03a0*/ 	.short	0x010a
        /*03a2*/ 	.byte	0x05
	.zero		1


	//   ....[43]....
        /*03a4*/ 	.word	0x00002ed0
        /*03a8*/ 	.word	0x00000000
        /*03ac*/ 	.word	0x00000000
        /*03b0*/ 	.short	0x010a
        /*03b2*/ 	.byte	0xff
	.zero		1


	//   ....[44]....
        /*03b4*/ 	.word	0x00002ff0
        /*03b8*/ 	.word	0x00000002
        /*03bc*/ 	.word	0x000000d0
        /*03c0*/ 	.short	0x010a
        /*03c2*/ 	.byte	0xff
	.zero		1


	//   ....[45]....
        /*03c4*/ 	.word	0x00003060
        /*03c8*/ 	.word	0x00000002
        /*03cc*/ 	.word	0x00000000
        /*03d0*/ 	.short	0x0101
        /*03d2*/ 	.byte	0xff
	.zero		1


	//   ....[46]....
        /*03d4*/ 	.word	0x00003080
        /*03d8*/ 	.word	0x000000ff
        /*03dc*/ 	.word	0x00000080
        /*03e0*/ 	.short	0x010a
        /*03e2*/ 	.byte	0x04
	.zero		1


	//   ....[47]....
        /*03e4*/ 	.word	0x000031a0
        /*03e8*/ 	.word	0x00000002
        /*03ec*/ 	.word	0x00000070
        /*03f0*/ 	.short	0x010a
        /*03f2*/ 	.byte	0xff
	.zero		1


	//   ....[48]....
        /*03f4*/ 	.word	0x000032a0
        /*03f8*/ 	.word	0x00000002
        /*03fc*/ 	.word	0x00000000
        /*0400*/ 	.short	0x0101
        /*0402*/ 	.byte	0xff
	.zero		1


	//   ....[49]....
        /*0404*/ 	.word	0x00003330
        /*0408*/ 	.word	0x000000ff
        /*040c*/ 	.word	0x00000080
        /*0410*/ 	.short	0x0106
        /*0412*/ 	.byte	0x04
	.zero		1


	//   ....[50]....
        /*0414*/ 	.word	0x00003350
        /*0418*/ 	.word	0x000000ff
        /*041c*/ 	.word	0x00000080
        /*0420*/ 	.short	0x010a
        /*0422*/ 	.byte	0x04
	.zero		1


	//   ....[51]....
        /*0424*/ 	.word	0x000033e0
        /*0428*/ 	.word	0x000000ff
        /*042c*/ 	.word	0x00000080
        /*0430*/ 	.short	0x0106
        /*0432*/ 	.byte	0x07
	.zero		1


	//   ....[52]....
        /*0434*/ 	.word	0x00003420
        /*0438*/ 	.word	0x00000000
        /*043c*/ 	.word	0x00000080
        /*0440*/ 	.short	0x010a
        /*0442*/ 	.byte	0xff
	.zero		1


	//   ....[53]....
        /*0444*/ 	.word	0x00003940
        /*0448*/ 	.word	0x00000000
        /*044c*/ 	.word	0x00000070
        /*0450*/ 	.short	0x010a
        /*0452*/ 	.byte	0xff
	.zero		1


	//   ....[54]....
        /*0454*/ 	.word	0x00003a60
        /*0458*/ 	.word	0x00000003
        /*045c*/ 	.word	0x00000000
        /*0460*/ 	.short	0x0101
        /*0462*/ 	.byte	0xff
	.zero		1


	//   ....[55]....
        /*0464*/ 	.word	0x00003a70
        /*0468*/ 	.word	0x000000ff
        /*046c*/ 	.word	0x00000000
        /*0470*/ 	.short	0x010a
        /*0472*/ 	.byte	0x04
	.zero		1


	//   ....[56]....
        /*0474*/ 	.word	0x00003ac0
        /*0478*/ 	.word	0x000000ff
        /*047c*/ 	.word	0x000000b0
        /*0480*/ 	.short	0x010a
        /*0482*/ 	.byte	0x05
	.zero		1


	//   ....[57]....
        /*0484*/ 	.word	0x00003bd0
        /*0488*/ 	.word	0x000000ff
        /*048c*/ 	.word	0x00000000
        /*0490*/ 	.short	0x010a
        /*0492*/ 	.byte	0x05
	.zero		1


	//   ....[58]....
        /*0494*/ 	.word	0x00003d20
        /*0498*/ 	.word	0x000000ff
        /*049c*/ 	.word	0x00000000
        /*04a0*/ 	.short	0x010a
        /*04a2*/ 	.byte	0x07
	.zero		1


	//   ....[59]....
        /*04a4*/ 	.word	0x00004460
        /*04a8*/ 	.word	0x000000ff
        /*04ac*/ 	.word	0x00000000
        /*04b0*/ 	.short	0x010a
        /*04b2*/ 	.byte	0x04
	.zero		1


	//   ....[60]....
        /*04b4*/ 	.word	0x000044f0
        /*04b8*/ 	.word	0x000000ff
        /*04bc*/ 	.word	0x00000000
        /*04c0*/ 	.short	0x010a
        /*04c2*/ 	.byte	0x05
	.zero		1


	//   ....[61]....
        /*04c4*/ 	.word	0x00004580
        /*04c8*/ 	.word	0x000000ff
        /*04cc*/ 	.word	0x00000000
        /*04d0*/ 	.short	0x010a
        /*04d2*/ 	.byte	0x05
	.zero		1


	//   ....[62]....
        /*04d4*/ 	.word	0x00004610
        /*04d8*/ 	.word	0x000000ff
        /*04dc*/ 	.word	0x00000000
        /*04e0*/ 	.short	0x010a
        /*04e2*/ 	.byte	0x04
	.zero		1


	//   ....[63]....
        /*04e4*/ 	.word	0x00004ab0
        /*04e8*/ 	.word	0x0000000c
        /*04ec*/ 	.word	0x00000070
        /*04f0*/ 	.short	0x010a
        /*04f2*/ 	.byte	0xff
	.zero		1


	//   ....[64]....
        /*04f4*/ 	.word	0x00004c20
        /*04f8*/ 	.word	0x00000000
        /*04fc*/ 	.word	0x00000000
        /*0500*/ 	.short	0x0101
        /*0502*/ 	.byte	0xff
	.zero		1


	//   ....[65]....
        /*0504*/ 	.word	0x000050a0
        /*0508*/ 	.word	0x000000ff
        /*050c*/ 	.word	0x00000068
        /*0510*/ 	.short	0x010a
        /*0512*/ 	.byte	0x18
	.zero		1


	//   ....[66]....
        /*0514*/ 	.word	0x00005260
        /*0518*/ 	.word	0x000000ff
        /*051c*/ 	.word	0x00000048
        /*0520*/ 	.short	0x010a
        /*0522*/ 	.byte	0x04
	.zero		1


	//   ....[67]....
        /*0524*/ 	.word	0x00005430
        /*0528*/ 	.word	0x000000ff
        /*052c*/ 	.word	0x00000030
        /*0530*/ 	.short	0x010b
        /*0532*/ 	.byte	0x04
	.zero		1


	//   ....[68]....
        /*0534*/ 	.word	0x00005440
        /*0538*/ 	.word	0x000000ff
        /*053c*/ 	.word	0x00000000
        /*0540*/ 	.short	0x0101
        /*0542*/ 	.byte	0x14
	.zero		1


	//   ....[69]....
        /*0544*/ 	.word	0x00005450
        /*0548*/ 	.word	0x000000ff
        /*054c*/ 	.word	0x00000048
        /*0550*/ 	.short	0x010a
        /*0552*/ 	.byte	0x05
	.zero		1


	//   ....[70]....
        /*0554*/ 	.word	0x00005640
        /*0558*/ 	.word	0x000000ff
        /*055c*/ 	.word	0x00000030
        /*0560*/ 	.short	0x010b
        /*0562*/ 	.byte	0x05
	.zero		1


	//   ....[71]....
        /*0564*/ 	.word	0x00005650
        /*0568*/ 	.word	0x000000ff
        /*056c*/ 	.word	0x00000000
        /*0570*/ 	.short	0x0101
        /*0572*/ 	.byte	0x04
	.zero		1


	//   ....[72]....
        /*0574*/ 	.word	0x000056f0
        /*0578*/ 	.word	0x000000ff
        /*057c*/ 	.word	0x00000000
        /*0580*/ 	.short	0x010a
        /*0582*/ 	.byte	0x04
	.zero		1


	//   ....[73]....
        /*0584*/ 	.word	0x00005780
        /*0588*/ 	.word	0x000000ff
        /*058c*/ 	.word	0x00000000
        /*0590*/ 	.short	0x010a
        /*0592*/ 	.byte	0x05
	.zero		1


	//   ....[74]....
        /*0594*/ 	.word	0x00005820
        /*0598*/ 	.word	0x00000000
        /*059c*/ 	.word	0x00000000
        /*05a0*/ 	.short	0x010a
        /*05a2*/ 	.byte	0xff
	.zero		1


	//   ....[75]....
        /*05a4*/ 	.word	0x00005b90
        /*05a8*/ 	.word	0x00000000
        /*05ac*/ 	.word	0x00000070
        /*05b0*/ 	.short	0x010a
        /*05b2*/ 	.byte	0xff
	.zero		1


	//   ....[76]....
        /*05b4*/ 	.word	0x00005c60
        /*05b8*/ 	.word	0x00000000
        /*05bc*/ 	.word	0x00000000
        /*05c0*/ 	.short	0x0101
        /*05c2*/ 	.byte	0xff
	.zero		1


	//   ....[77]....
        /*05c4*/ 	.word	0x000068b0
        /*05c8*/ 	.word	0x00000002
        /*05cc*/ 	.word	0x00000030
        /*05d0*/ 	.short	0x010a
        /*05d2*/ 	.byte	0xff
	.zero		1


	//   ....[78]....
        /*05d4*/ 	.word	0x000068f0
        /*05d8*/ 	.word	0x00000047
        /*05dc*/ 	.word	0x00000090
        /*05e0*/ 	.short	0x010a
        /*05e2*/ 	.byte	0xff
	.zero		1


	//   ....[79]....
        /*05e4*/ 	.word	0x000069e0
        /*05e8*/ 	.word	0x00000002
        /*05ec*/ 	.word	0x00000030
        /*05f0*/ 	.short	0x010a
        /*05f2*/ 	.byte	0xff
	.zero		1


	//   ....[80]....
        /*05f4*/ 	.word	0x00006c10
        /*05f8*/ 	.word	0x00000047
        /*05fc*/ 	.word	0x00000090
        /*0600*/ 	.short	0x010a
        /*0602*/ 	.byte	0xff
	.zero		1


	//   ....[81]....
        /*0604*/ 	.word	0x000074b0
        /*0608*/ 	.word	0x00000000
        /*060c*/ 	.word	0x00000000
        /*0610*/ 	.short	0x0101
        /*0612*/ 	.byte	0xff
	.zero		1


	//   ....[82]....
        /*0614*/ 	.word	0x000074c0
        /*0618*/ 	.word	0x00000002
        /*061c*/ 	.word	0x00000030
        /*0620*/ 	.short	0x010a
        /*0622*/ 	.byte	0xff
	.zero		1


	//   ....[83]....
        /*0624*/ 	.word	0x00007590
        /*0628*/ 	.word	0x00000002
        /*062c*/ 	.word	0x00000030
        /*0630*/ 	.short	0x010a
        /*0632*/ 	.byte	0xff
	.zero		1


	//   ....[84]....
        /*0634*/ 	.word	0x00007b90
        /*0638*/ 	.word	0x000000ff
        /*063c*/ 	.word	0x00000000
        /*0640*/ 	.short	0x0101
        /*0642*/ 	.byte	0x04
	.zero		1


	//   ....[85]....
        /*0644*/ 	.word	0x00007f80
        /*0648*/ 	.word	0x00000000
        /*064c*/ 	.word	0x00000000
        /*0650*/ 	.short	0x0101
        /*0652*/ 	.byte	0xff
	.zero		1


	//   ....[86]....
        /*0654*/ 	.word	0x00008230
        /*0658*/ 	.word	0x000000ff
        /*065c*/ 	.word	0x00000000
        /*0660*/ 	.short	0x0101
        /*0662*/ 	.byte	0x04
	.zero		1


	//   ....[87]....
        /*0664*/ 	.word	0x00008250
        /*0668*/ 	.word	0x00000000
        /*066c*/ 	.word	0x000000e0
        /*0670*/ 	.short	0x010a
        /*0672*/ 	.byte	0xff
	.zero		1


	//   ....[88]....
        /*0674*/ 	.word	0x000082b0
        /*0678*/ 	.word	0x00000000
        /*067c*/ 	.word	0x00000018
        /*0680*/ 	.short	0x010a
        /*0682*/ 	.byte	0xff
	.zero		1


	//   ....[89]....
        /*0684*/ 	.word	0x00008310
        /*0688*/ 	.word	0x00000000
        /*068c*/ 	.word	0x00000018
        /*0690*/ 	.short	0x010a
        /*0692*/ 	.byte	0xff
	.zero		1


	//   ....[90]....
        /*0694*/ 	.word	0x00008360
        /*0698*/ 	.word	0x00000003
        /*069c*/ 	.word	0x00000070
        /*06a0*/ 	.short	0x010a
        /*06a2*/ 	.byte	0xff
	.zero		1


	//   ....[91]....
        /*06a4*/ 	.word	0x000083c0
        /*06a8*/ 	.word	0x00000000
        /*06ac*/ 	.word	0x00000000
        /*06b0*/ 	.short	0x010a
        /*06b2*/ 	.byte	0xff
	.zero		1


	//   ....[92]....
        /*06b4*/ 	.word	0x00008420
        /*06b8*/ 	.word	0x00000000
        /*06bc*/ 	.word	0x00000000
        /*06c0*/ 	.short	0x010a
        /*06c2*/ 	.byte	0xff
	.zero		1


	//   ....[93]....
        /*06c4*/ 	.word	0x00008470
        /*06c8*/ 	.word	0x00000002
        /*06cc*/ 	.word	0x000000d0
        /*06d0*/ 	.short	0x010a
        /*06d2*/ 	.byte	0xff
	.zero		1


	//   ....[94]....
        /*06d4*/ 	.word	0x000084d0
        /*06d8*/ 	.word	0x00000002
        /*06dc*/ 	.word	0x00000080
        /*06e0*/ 	.short	0x010a
        /*06e2*/ 	.byte	0xff
	.zero		1


	//   ....[95]....
        /*06e4*/ 	.word	0x00008520
        /*06e8*/ 	.word	0x00000002
        /*06ec*/ 	.word	0x00000070
        /*06f0*/ 	.short	0x010a
        /*06f2*/ 	.byte	0xff
	.zero		1


	//   ....[96]....
        /*06f4*/ 	.word	0x00008580
        /*06f8*/ 	.word	0x00000000
        /*06fc*/ 	.word	0x00000080
        /*0700*/ 	.short	0x010a
        /*0702*/ 	.byte	0xff
	.zero		1


	//   ....[97]....
        /*0704*/ 	.word	0x000085d0
        /*0708*/ 	.word	0x00000000
        /*070c*/ 	.word	0x00000070
        /*0710*/ 	.short	0x010a
        /*0712*/ 	.byte	0xff
	.zero		1


	//   ....[98]....
        /*0714*/ 	.word	0x00008640
        /*0718*/ 	.word	0x00000002
        /*071c*/ 	.word	0x000000b0
        /*0720*/ 	.short	0x010a
        /*0722*/ 	.byte	0xff
	.zero		1


	//   ....[99]....
        /*0724*/ 	.word	0x000086a0
        /*0728*/ 	.word	0x00000000
        /*072c*/ 	.word	0x00000000
        /*0730*/ 	.short	0x010a
        /*0732*/ 	.byte	0xff
	.zero		1


	//   ....[100]....
        /*0734*/ 	.word	0x00008700
        /*0738*/ 	.word	0x00000000
        /*073c*/ 	.word	0x00000000
        /*0740*/ 	.short	0x010a
        /*0742*/ 	.byte	0xff
	.zero		1


	//   ....[101]....
        /*0744*/ 	.word	0x00008760
        /*0748*/ 	.word	0x00000000
        /*074c*/ 	.word	0x00000000
        /*0750*/ 	.short	0x010a
        /*0752*/ 	.byte	0xff
	.zero		1


	//   ....[102]....
        /*0754*/ 	.word	0x000087c0
        /*0758*/ 	.word	0x00000000
        /*075c*/ 	.word	0x00000000
        /*0760*/ 	.short	0x010a
        /*0762*/ 	.byte	0xff
	.zero		1


	//   ....[103]....
        /*0764*/ 	.word	0x00008820
        /*0768*/ 	.word	0x00000000
        /*076c*/ 	.word	0x00000000
        /*0770*/ 	.short	0x010a
        /*0772*/ 	.byte	0xff
	.zero		1


	//   ....[104]....
        /*0774*/ 	.word	0x00008870
        /*0778*/ 	.word	0x0000000c
        /*077c*/ 	.word	0x00000070
        /*0780*/ 	.short	0x010a
        /*0782*/ 	.byte	0xff
	.zero		1


	//   ....[105]....
        /*0784*/ 	.word	0x000088d0
        /*0788*/ 	.word	0x00000000
        /*078c*/ 	.word	0x00000068
        /*0790*/ 	.short	0x010a
        /*0792*/ 	.byte	0xff
	.zero		1


	//   ....[106]....
        /*0794*/ 	.word	0x00008930
        /*0798*/ 	.word	0x00000000
        /*079c*/ 	.word	0x00000048
        /*07a0*/ 	.short	0x010a
        /*07a2*/ 	.byte	0xff
	.zero		1


	//   ....[107]....
        /*07a4*/ 	.word	0x00008990
        /*07a8*/ 	.word	0x00000006
        /*07ac*/ 	.word	0x00000048
        /*07b0*/ 	.short	0x010a
        /*07b2*/ 	.byte	0xff
	.zero		1


	//   ....[108]....
        /*07b4*/ 	.word	0x000089f0
        /*07b8*/ 	.word	0x00000000
        /*07bc*/ 	.word	0x00000000
        /*07c0*/ 	.short	0x010a
        /*07c2*/ 	.byte	0xff
	.zero		1


	//   ....[109]....
        /*07c4*/ 	.word	0x00008a50
        /*07c8*/ 	.word	0x00000000
        /*07cc*/ 	.word	0x00000000
        /*07d0*/ 	.short	0x010a
        /*07d2*/ 	.byte	0xff
	.zero		1


	//   ....[110]....
        /*07d4*/ 	.word	0x00008aa0
        /*07d8*/ 	.word	0x00000000
        /*07dc*/ 	.word	0x00000070
        /*07e0*/ 	.short	0x010a
        /*07e2*/ 	.byte	0xff
	.zero		1


	//   ....[111]....
        /*07e4*/ 	.word	0x00008af0
        /*07e8*/ 	.word	0x00000002
        /*07ec*/ 	.word	0x00000030
        /*07f0*/ 	.short	0x010a
        /*07f2*/ 	.byte	0xff
	.zero		1


	//   ....[112]....
        /*07f4*/ 	.word	0x00008b40
        /*07f8*/ 	.word	0x00000047
        /*07fc*/ 	.word	0x00000090
        /*0800*/ 	.short	0x010a
        /*0802*/ 	.byte	0xff
	.zero		1


	//   ....[113]....
        /*0804*/ 	.word	0x00008b90
        /*0808*/ 	.word	0x00000002
        /*080c*/ 	.word	0x00000030
        /*0810*/ 	.short	0x010a
        /*0812*/ 	.byte	0xff
	.zero		1


	//----- nvinfo : EIATTR_NUM_MBARRIERS
	.align		4
.L_47:
        /*0814*/ 	.byte	0x03, 0x38
        /*0816*/ 	.short	0x001e


	//----- nvinfo : EIATTR_EXIT_INSTR_OFFSETS
	.align		4
        /*0818*/ 	.byte	0x04, 0x1c
        /*081a*/ 	.short	(.L_49 - .L_48)


	//   ....[0]....
.L_48:
        /*081c*/ 	.word	0x00002f00


	//   ....[1]....
        /*0820*/ 	.word	0x000033f0


	//   ....[2]....
        /*0824*/ 	.word	0x00003450


	//   ....[3]....
        /*0828*/ 	.word	0x00004880


	//   ....[4]....
        /*082c*/ 	.word	0x00005850


	//   ....[5]....
        /*0830*/ 	.word	0x00005890


	//   ....[6]....
        /*0834*/ 	.word	0x00008120


	//   ....[7]....
        /*0838*/ 	.word	0x000081a0


	//   ....[8]....
        /*083c*/ 	.word	0x000081d0


	//   ....[9]....
        /*0840*/ 	.word	0x00008240


	//----- nvinfo : EIATTR_MAX_THREADS
	.align		4
.L_49:
        /*0844*/ 	.byte	0x04, 0x05
        /*0846*/ 	.short	(.L_51 - .L_50)
.L_50:
        /*0848*/ 	.word	0x00000100
        /*084c*/ 	.word	0x00000001
        /*0850*/ 	.word	0x00000001


	//----- nvinfo : EIATTR_CRS_STACK_SIZE
	.align		4
.L_51:
        /*0854*/ 	.byte	0x04, 0x1e
        /*0856*/ 	.short	(.L_53 - .L_52)
.L_52:
        /*0858*/ 	.word	0x00000000


	//----- nvinfo : EIATTR_CBANK_PARAM_SIZE
	.align		4
.L_53:
        /*085c*/ 	.byte	0x03, 0x19
        /*085e*/ 	.short	0x0800


	//----- nvinfo : EIATTR_PARAM_CBANK
	.align		4
        /*0860*/ 	.byte	0x04, 0x0a
        /*0862*/ 	.short	(.L_55 - .L_54)
	.align		4
.L_54:
        /*0864*/ 	.word	index@(.nv.constant0._ZN7cutlass13device_kernelINS_4gemm6kernel13GemmUniversalIN4cute5tupleIJiiiiEEENS1_10collective13CollectiveMmaINS1_35MainloopSm100TmaUmmaWarpSpecializedILi3ELi2ELi4ENS5_IJNS4_1CILi2EEESB_NSA_ILi1EEEEEEEENS5_IJNSA_ILi64EEESF_NSA_ILi128EEEEEENS_10tfloat32_tENS5_IJlSC_lEEESI_SJ_NS4_8TiledMMAINS4_8MMA_AtomIJNS4_17SM100_MMA_TF32_SSISI_SI_fLi64ELi64ELNS4_4UMMA5MajorE0ELSO_0ELNSN_7ScaleInE0ELSP_0EEEEEENS4_6LayoutINS5_IJSC_SC_SC_EEENS5_IJNSA_ILi0EEESU_SU_EEEEENS5_IJNS4_10UnderscoreESX_SX_EEEEENS4_23SM90_TMA_LOAD_MULTICASTENS4_14ComposedLayoutINS4_7SwizzleILi3ELi4ELi3EEENS4_18smem_ptr_flag_bitsILi32EEENSS_INS5_IJNSA_ILi8EEENSA_ILi32EEEEEENS5_IJS17_SC_EEEEEEEvNS4_8identityES10_S1B_vS1C_EENS_8epilogue10collective18CollectiveEpilogueINS1E_23Sm100TmaWarpSpecializedILi3ELi2ELi16ELb1ELb0EEEJSH_NS5_IJNSS_ISF_SC_EENSS_IS17_SC_EEEEESI_SJ_SI_SJ_NS1E_6fusion15FusionCallbacksIS1I_NS1M_17LinearCombinationISI_fSI_fLNS_15FloatRoundStyleE2EEESH_S1L_JEEENS4_5SM1004TMEM4LOAD26SM100_TMEM_LOAD_16dp128b8xENS4_13SM90_TMA_LOADES1B_NS4_17SM75_U32x4_LDSM_NENS4_14SM90_TMA_STOREES1B_NS4_17SM90_U32x4_STSM_NENS4_39AutoVectorizingCopyWithAssumedAlignmentILi128EEEEEEvvEEEEvNT_6ParamsE)
        /*0868*/ 	.short	0x0380
        /*086a*/ 	.short	0x0800


	//----- nvinfo : EIATTR_SW_WAR
	.align		4
.L_55:
        /*086c*/ 	.byte	0x04, 0x36
        /*086e*/ 	.short	(.L_57 - .L_56)
.L_56:
        /*0870*/ 	.word	0x00000008
.L_57:


//--------------------- .nv.callgraph             --------------------------
	.section	.nv.callgraph,"",@"SHT_CUDA_CALLGRAPH"
	.align	4
	.sectionentsize	8
	.align		4
        /*0000*/ 	.word	0x00000000
	.align		4
        /*0004*/ 	.word	0xffffffff
	.align		4
        /*0008*/ 	.word	index@(_ZN7cutlass13device_kernelINS_4gemm6kernel13GemmUniversalIN4cute5tupleIJiiiiEEENS1_10collective13CollectiveMmaINS1_35MainloopSm100TmaUmmaWarpSpecializedILi3ELi2ELi4ENS5_IJNS4_1CILi2EEESB_NSA_ILi1EEEEEEEENS5_IJNSA_ILi64EEESF_NSA_ILi128EEEEEENS_10tfloat32_tENS5_IJlSC_lEEESI_SJ_NS4_8TiledMMAINS4_8MMA_AtomIJNS4_17SM100_MMA_TF32_SSISI_SI_fLi64ELi64ELNS4_4UMMA5MajorE0ELSO_0ELNSN_7ScaleInE0ELSP_0EEEEEENS4_6LayoutINS5_IJSC_SC_SC_EEENS5_IJNSA_ILi0EEESU_SU_EEEEENS5_IJNS4_10UnderscoreESX_SX_EEEEENS4_23SM90_TMA_LOAD_MULTICASTENS4_14ComposedLayoutINS4_7SwizzleILi3ELi4ELi3EEENS4_18smem_ptr_flag_bitsILi32EEENSS_INS5_IJNSA_ILi8EEENSA_ILi32EEEEEENS5_IJS17_SC_EEEEEEEvNS4_8identityES10_S1B_vS1C_EENS_8epilogue10collective18CollectiveEpilogueINS1E_23Sm100TmaWarpSpecializedILi3ELi2ELi16ELb1ELb0EEEJSH_NS5_IJNSS_ISF_SC_EENSS_IS17_SC_EEEEESI_SJ_SI_SJ_NS1E_6fusion15FusionCallbacksIS1I_NS1M_17LinearCombinationISI_fSI_fLNS_15FloatRoundStyleE2EEESH_S1L_JEEENS4_5SM1004TMEM4LOAD26SM100_TMEM_LOAD_16dp128b8xENS4_13SM90_TMA_LOADES1B_NS4_17SM75_U32x4_LDSM_NENS4_14SM90_TMA_STOREES1B_NS4_17SM90_U32x4_STSM_NENS4_39AutoVectorizingCopyWithAssumedAlignmentILi128EEEEEEvvEEEEvNT_6ParamsE)
	.align		4
        /*000c*/ 	.word	index@(__assertfail)
	.align		4
        /*0010*/ 	.word	0x00000000
	.align		4
        /*0014*/ 	.word	0xfffffffe
	.align		4
        /*0018*/ 	.word	0x00000000
	.align		4
        /*001c*/ 	.word	0xfffffffd
	.align		4
        /*0020*/ 	.word	0x00000000
	.align		4
        /*0024*/ 	.word	0xfffffffc


//--------------------- .nv.constant4             --------------------------
	.section	.nv.constant4,"a",@progbits
	.align	8
	.align		8
.nv.constant4:
        /*0000*/ 	.dword	__assertfail
	.align		8
        /*0008*/ 	.dword	__unnamed_1
	.align		8
        /*0010*/ 	.dword	__unnamed_2
	.align		8
        /*0018*/ 	.dword	_ZN40_INTERNAL_363abce4_4_k_cu_d3b34bc8_107384cuda3std3__45__cpo5beginE
	.align		8
        /*0020*/ 	.dword	_ZN40_INTERNAL_363abce4_4_k_cu_d3b34bc8_107384cuda3std3__45__cpo3endE
	.align		8
        /*0028*/ 	.dword	_ZN40_INTERNAL_363abce4_4_k_cu_d3b34bc8_107384cuda3std3__45__cpo6cbeginE
	.align		8
        /*0030*/ 	.dword	_ZN40_INTERNAL_363abce4_4_k_cu_d3b34bc8_107384cuda3std3__45__cpo4cendE
	.align		8
        /*0038*/ 	.dword	_ZN40_INTERNAL_363abce4_4_k_cu_d3b34bc8_107384cuda3std3__442_GLOBAL__N__363abce4_4_k_cu_d3b34bc8_107386ignoreE
	.align		8
        /*0040*/ 	.dword	_ZN40_INTERNAL_363abce4_4_k_cu_d3b34bc8_107384cuda3std3__419piecewise_constructE
	.align		8
        /*0048*/ 	.dword	_ZN40_INTERNAL_363abce4_4_k_cu_d3b34bc8_107384cuda3std3__48in_placeE
	.align		8
        /*0050*/ 	.dword	_ZN40_INTERNAL_363abce4_4_k_cu_d3b34bc8_107384cuda3std6ranges3__45__cpo4swapE
	.align		8
        /*0058*/ 	.dword	_ZN40_INTERNAL_363abce4_4_k_cu_d3b34bc8_107384cuda3std6ranges3__45__cpo9iter_moveE
	.align		8
        /*0060*/ 	.dword	_ZN40_INTERNAL_363abce4_4_k_cu_d3b34bc8_107384cute7productE
	.align		8
        /*0068*/ 	.dword	_ZN40_INTERNAL_363abce4_4_k_cu_d3b34bc8_107384cute1_E
	.align		8
        /*0070*/ 	.dword	$str$25
	.align		8
        /*0078*/ 	.dword	$str$26
	.align		8
        /*0080*/ 	.dword	$str$27
	.align		8
        /*0088*/ 	.dword	$str$28


//--------------------- .text._ZN7cutlass13device_kernelINS_4gemm6kernel13GemmUniversalIN4cute5tupleIJiiiiEEENS1_10collective13CollectiveMmaINS1_35MainloopSm100TmaUmmaWarpSpecializedILi3ELi2ELi4ENS5_IJNS4_1CILi2EEESB_NSA_ILi1EEEEEEEENS5_IJNSA_ILi64EEESF_NSA_ILi128EEEEEENS_10tfloat32_tENS5_IJlSC_lEEESI_SJ_NS4_8TiledMMAINS4_8MMA_AtomIJNS4_17SM100_MMA_TF32_SSISI_SI_fLi64ELi64ELNS4_4UMMA5MajorE0ELSO_0ELNSN_7ScaleInE0ELSP_0EEEEEENS4_6LayoutINS5_IJSC_SC_SC_EEENS5_IJNSA_ILi0EEESU_SU_EEEEENS5_IJNS4_10UnderscoreESX_SX_EEEEENS4_23SM90_TMA_LOAD_MULTICASTENS4_14ComposedLayoutINS4_7SwizzleILi3ELi4ELi3EEENS4_18smem_ptr_flag_bitsILi32EEENSS_INS5_IJNSA_ILi8EEENSA_ILi32EEEEEENS5_IJS17_SC_EEEEEEEvNS4_8identityES10_S1B_vS1C_EENS_8epilogue10collective18CollectiveEpilogueINS1E_23Sm100TmaWarpSpecializedILi3ELi2ELi16ELb1ELb0EEEJSH_NS5_IJNSS_ISF_SC_EENSS_IS17_SC_EEEEESI_SJ_SI_SJ_NS1E_6fusion15FusionCallbacksIS1I_NS1M_17LinearCombinationISI_fSI_fLNS_15FloatRoundStyleE2EEESH_S1L_JEEENS4_5SM1004TMEM4LOAD26SM100_TMEM_LOAD_16dp128b8xENS4_13SM90_TMA_LOADES1B_NS4_17SM75_U32x4_LDSM_NENS4_14SM90_TMA_STOREES1B_NS4_17SM90_U32x4_STSM_NENS4_39AutoVectorizingCopyWithAssumedAlignmentILi128EEEEEEvvEEEEvNT_6ParamsE --------------------------
	.section	.text._ZN7cutlass13device_kernelINS_4gemm6kernel13GemmUniversalIN4cute5tupleIJiiiiEEENS1_10collective13CollectiveMmaINS1_35MainloopSm100TmaUmmaWarpSpecializedILi3ELi2ELi4ENS5_IJNS4_1CILi2EEESB_NSA_ILi1EEEEEEEENS5_IJNSA_ILi64EEESF_NSA_ILi128EEEEEENS_10tfloat32_tENS5_IJlSC_lEEESI_SJ_NS4_8TiledMMAINS4_8MMA_AtomIJNS4_17SM100_MMA_TF32_SSISI_SI_fLi64ELi64ELNS4_4UMMA5MajorE0ELSO_0ELNSN_7ScaleInE0ELSP_0EEEEEENS4_6LayoutINS5_IJSC_SC_SC_EEENS5_IJNSA_ILi0EEESU_SU_EEEEENS5_IJNS4_10UnderscoreESX_SX_EEEEENS4_23SM90_TMA_LOAD_MULTICASTENS4_14ComposedLayoutINS4_7SwizzleILi3ELi4ELi3EEENS4_18smem_ptr_flag_bitsILi32EEENSS_INS5_IJNSA_ILi8EEENSA_ILi32EEEEEENS5_IJS17_SC_EEEEEEEvNS4_8identityES10_S1B_vS1C_EENS_8epilogue10collective18CollectiveEpilogueINS1E_23Sm100TmaWarpSpecializedILi3ELi2ELi16ELb1ELb0EEEJSH_NS5_IJNSS_ISF_SC_EENSS_IS17_SC_EEEEESI_SJ_SI_SJ_NS1E_6fusion15FusionCallbacksIS1I_NS1M_17LinearCombinationISI_fSI_fLNS_15FloatRoundStyleE2EEESH_S1L_JEEENS4_5SM1004TMEM4LOAD26SM100_TMEM_LOAD_16dp128b8xENS4_13SM90_TMA_LOADES1B_NS4_17SM75_U32x4_LDSM_NENS4_14SM90_TMA_STOREES1B_NS4_17SM90_U32x4_STSM_NENS4_39AutoVectorizingCopyWithAssumedAlignmentILi128EEEEEEvvEEEEvNT_6ParamsE,"ax",@progbits
	.align	128
.text._ZN7cutlass13device_kernelINS_4gemm6kernel13GemmUniversalIN4cute5tupleIJiiiiEEENS1_10collective13CollectiveMmaINS1_35MainloopSm100TmaUmmaWarpSpecializedILi3ELi2ELi4ENS5_IJNS4_1CILi2EEESB_NSA_ILi1EEEEEEEENS5_IJNSA_ILi64EEESF_NSA_ILi128EEEEEENS_10tfloat32_tENS5_IJlSC_lEEESI_SJ_NS4_8TiledMMAINS4_8MMA_AtomIJNS4_17SM100_MMA_TF32_SSISI_SI_fLi64ELi64ELNS4_4UMMA5MajorE0ELSO_0ELNSN_7ScaleInE0ELSP_0EEEEEENS4_6LayoutINS5_IJSC_SC_SC_EEENS5_IJNSA_ILi0EEESU_SU_EEEEENS5_IJNS4_10UnderscoreESX_SX_EEEEENS4_23SM90_TMA_LOAD_MULTICASTENS4_14ComposedLayoutINS4_7SwizzleILi3ELi4ELi3EEENS4_18smem_ptr_flag_bitsILi32EEENSS_INS5_IJNSA_ILi8EEENSA_ILi32EEEEEENS5_IJS17_SC_EEEEEEEvNS4_8identityES10_S1B_vS1C_EENS_8epilogue10collective18CollectiveEpilogueINS1E_23Sm100TmaWarpSpecializedILi3ELi2ELi16ELb1ELb0EEEJSH_NS5_IJNSS_ISF_SC_EENSS_IS17_SC_EEEEESI_SJ_SI_SJ_NS1E_6fusion15FusionCallbacksIS1I_NS1M_17LinearCombinationISI_fSI_fLNS_15FloatRoundStyleE2EEESH_S1L_JEEENS4_5SM1004TMEM4LOAD26SM100_TMEM_LOAD_16dp128b8xENS4_13SM90_TMA_LOADES1B_NS4_17SM75_U32x4_LDSM_NENS4_14SM90_TMA_STOREES1B_NS4_17SM90_U32x4_STSM_NENS4_39AutoVectorizingCopyWithAssumedAlignmentILi128EEEEEEvvEEEEvNT_6ParamsE:
        .type           _ZN7cutlass13device_kernelINS_4gemm6kernel13GemmUniversalIN4cute5tupleIJiiiiEEENS1_10collective13CollectiveMmaINS1_35MainloopSm100TmaUmmaWarpSpecializedILi3ELi2ELi4ENS5_IJNS4_1CILi2EEESB_NSA_ILi1EEEEEEEENS5_IJNSA_ILi64EEESF_NSA_ILi128EEEEEENS_10tfloat32_tENS5_IJlSC_lEEESI_SJ_NS4_8TiledMMAINS4_8MMA_AtomIJNS4_17SM100_MMA_TF32_SSISI_SI_fLi64ELi64ELNS4_4UMMA5MajorE0ELSO_0ELNSN_7ScaleInE0ELSP_0EEEEEENS4_6LayoutINS5_IJSC_SC_SC_EEENS5_IJNSA_ILi0EEESU_SU_EEEEENS5_IJNS4_10UnderscoreESX_SX_EEEEENS4_23SM90_TMA_LOAD_MULTICASTENS4_14ComposedLayoutINS4_7SwizzleILi3ELi4ELi3EEENS4_18smem_ptr_flag_bitsILi32EEENSS_INS5_IJNSA_ILi8EEENSA_ILi32EEEEEENS5_IJS17_SC_EEEEEEEvNS4_8identityES10_S1B_vS1C_EENS_8epilogue10collective18CollectiveEpilogueINS1E_23Sm100TmaWarpSpecializedILi3ELi2ELi16ELb1ELb0EEEJSH_NS5_IJNSS_ISF_SC_EENSS_IS17_SC_EEEEESI_SJ_SI_SJ_NS1E_6fusion15FusionCallbacksIS1I_NS1M_17LinearCombinationISI_fSI_fLNS_15FloatRoundStyleE2EEESH_S1L_JEEENS4_5SM1004TMEM4LOAD26SM100_TMEM_LOAD_16dp128b8xENS4_13SM90_TMA_LOADES1B_NS4_17SM75_U32x4_LDSM_NENS4_14SM90_TMA_STOREES1B_NS4_17SM90_U32x4_STSM_NENS4_39AutoVectorizingCopyWithAssumedAlignmentILi128EEEEEEvvEEEEvNT_6ParamsE,@function
        .size           _ZN7cutlass13device_kernelINS_4gemm6kernel13GemmUniversalIN4cute5tupleIJiiiiEEENS1_10collective13CollectiveMmaINS1_35MainloopSm100TmaUmmaWarpSpecializedILi3ELi2ELi4ENS5_IJNS4_1CILi2EEESB_NSA_ILi1EEEEEEEENS5_IJNSA_ILi64EEESF_NSA_ILi128EEEEEENS_10tfloat32_tENS5_IJlSC_lEEESI_SJ_NS4_8TiledMMAINS4_8MMA_AtomIJNS4_17SM100_MMA_TF32_SSISI_SI_fLi64ELi64ELNS4_4UMMA5MajorE0ELSO_0ELNSN_7ScaleInE0ELSP_0EEEEEENS4_6LayoutINS5_IJSC_SC_SC_EEENS5_IJNSA_ILi0EEESU_SU_EEEEENS5_IJNS4_10UnderscoreESX_SX_EEEEENS4_23SM90_TMA_LOAD_MULTICASTENS4_14ComposedLayoutINS4_7SwizzleILi3ELi4ELi3EEENS4_18smem_ptr_flag_bitsILi32EEENSS_INS5_IJNSA_ILi8EEENSA_ILi32EEEEEENS5_IJS17_SC_EEEEEEEvNS4_8identityES10_S1B_vS1C_EENS_8epilogue10collective18CollectiveEpilogueINS1E_23Sm100TmaWarpSpecializedILi3ELi2ELi16ELb1ELb0EEEJSH_NS5_IJNSS_ISF_SC_EENSS_IS17_SC_EEEEESI_SJ_SI_SJ_NS1E_6fusion15FusionCallbacksIS1I_NS1M_17LinearCombinationISI_fSI_fLNS_15FloatRoundStyleE2EEESH_S1L_JEEENS4_5SM1004TMEM4LOAD26SM100_TMEM_LOAD_16dp128b8xENS4_13SM90_TMA_LOADES1B_NS4_17SM75_U32x4_LDSM_NENS4_14SM90_TMA_STOREES1B_NS4_17SM90_U32x4_STSM_NENS4_39AutoVectorizingCopyWithAssumedAlignmentILi128EEEEEEvvEEEEvNT_6ParamsE,(.L_x_162 - _ZN7cutlass13device_kernelINS_4gemm6kernel13GemmUniversalIN4cute5tupleIJiiiiEEENS1_10collective13CollectiveMmaINS1_35MainloopSm100TmaUmmaWarpSpecializedILi3ELi2ELi4ENS5_IJNS4_1CILi2EEESB_NSA_ILi1EEEEEEEENS5_IJNSA_ILi64EEESF_NSA_ILi128EEEEEENS_10tfloat32_tENS5_IJlSC_lEEESI_SJ_NS4_8TiledMMAINS4_8MMA_AtomIJNS4_17SM100_MMA_TF32_SSISI_SI_fLi64ELi64ELNS4_4UMMA5MajorE0ELSO_0ELNSN_7ScaleInE0ELSP_0EEEEEENS4_6LayoutINS5_IJSC_SC_SC_EEENS5_IJNSA_ILi0EEESU_SU_EEEEENS5_IJNS4_10UnderscoreESX_SX_EEEEENS4_23SM90_TMA_LOAD_MULTICASTENS4_14ComposedLayoutINS4_7SwizzleILi3ELi4ELi3EEENS4_18smem_ptr_flag_bitsILi32EEENSS_INS5_IJNSA_ILi8EEENSA_ILi32EEEEEENS5_IJS17_SC_EEEEEEEvNS4_8identityES10_S1B_vS1C_EENS_8epilogue10collective18CollectiveEpilogueINS1E_23Sm100TmaWarpSpecializedILi3ELi2ELi16ELb1ELb0EEEJSH_NS5_IJNSS_ISF_SC_EENSS_IS17_SC_EEEEESI_SJ_SI_SJ_NS1E_6fusion15FusionCallbacksIS1I_NS1M_17LinearCombinationISI_fSI_fLNS_15FloatRoundStyleE2EEESH_S1L_JEEENS4_5SM1004TMEM4LOAD26SM100_TMEM_LOAD_16dp128b8xENS4_13SM90_TMA_LOADES1B_NS4_17SM75_U32x4_LDSM_NENS4_14SM90_TMA_STOREES1B_NS4_17SM90_U32x4_STSM_NENS4_39AutoVectorizingCopyWithAssumedAlignmentILi128EEEEEEvvEEEEvNT_6ParamsE)
        .other          _ZN7cutlass13device_kernelINS_4gemm6kernel13GemmUniversalIN4cute5tupleIJiiiiEEENS1_10collective13CollectiveMmaINS1_35MainloopSm100TmaUmmaWarpSpecializedILi3ELi2ELi4ENS5_IJNS4_1CILi2EEESB_NSA_ILi1EEEEEEEENS5_IJNSA_ILi64EEESF_NSA_ILi128EEEEEENS_10tfloat32_tENS5_IJlSC_lEEESI_SJ_NS4_8TiledMMAINS4_8MMA_AtomIJNS4_17SM100_MMA_TF32_SSISI_SI_fLi64ELi64ELNS4_4UMMA5MajorE0ELSO_0ELNSN_7ScaleInE0ELSP_0EEEEEENS4_6LayoutINS5_IJSC_SC_SC_EEENS5_IJNSA_ILi0EEESU_SU_EEEEENS5_IJNS4_10UnderscoreESX_SX_EEEEENS4_23SM90_TMA_LOAD_MULTICASTENS4_14ComposedLayoutINS4_7SwizzleILi3ELi4ELi3EEENS4_18smem_ptr_flag_bitsILi32EEENSS_INS5_IJNSA_ILi8EEENSA_ILi32EEEEEENS5_IJS17_SC_EEEEEEEvNS4_8identityES10_S1B_vS1C_EENS_8epilogue10collective18CollectiveEpilogueINS1E_23Sm100TmaWarpSpecializedILi3ELi2ELi16ELb1ELb0EEEJSH_NS5_IJNSS_ISF_SC_EENSS_IS17_SC_EEEEESI_SJ_SI_SJ_NS1E_6fusion15FusionCallbacksIS1I_NS1M_17LinearCombinationISI_fSI_fLNS_15FloatRoundStyleE2EEESH_S1L_JEEENS4_5SM1004TMEM4LOAD26SM100_TMEM_LOAD_16dp128b8xENS4_13SM90_TMA_LOADES1B_NS4_17SM75_U32x4_LDSM_NENS4_14SM90_TMA_STOREES1B_NS4_17SM90_U32x4_STSM_NENS4_39AutoVectorizingCopyWithAssumedAlignmentILi128EEEEEEvvEEEEvNT_6ParamsE,@"STO_CUDA_ENTRY STV_DEFAULT"
_ZN7cutlass13device_kernelINS_4gemm6kernel13GemmUniversalIN4cute5tupleIJiiiiEEENS1_10collective13CollectiveMmaINS1_35MainloopSm100TmaUmmaWarpSpecializedILi3ELi2ELi4ENS5_IJNS4_1CILi2EEESB_NSA_ILi1EEEEEEEENS5_IJNSA_ILi64EEESF_NSA_ILi128EEEEEENS_10tfloat32_tENS5_IJlSC_lEEESI_SJ_NS4_8TiledMMAINS4_8MMA_AtomIJNS4_17SM100_MMA_TF32_SSISI_SI_fLi64ELi64ELNS4_4UMMA5MajorE0ELSO_0ELNSN_7ScaleInE0ELSP_0EEEEEENS4_6LayoutINS5_IJSC_SC_SC_EEENS5_IJNSA_ILi0EEESU_SU_EEEEENS5_IJNS4_10UnderscoreESX_SX_EEEEENS4_23SM90_TMA_LOAD_MULTICASTENS4_14ComposedLayoutINS4_7SwizzleILi3ELi4ELi3EEENS4_18smem_ptr_flag_bitsILi32EEENSS_INS5_IJNSA_ILi8EEENSA_ILi32EEEEEENS5_IJS17_SC_EEEEEEEvNS4_8identityES10_S1B_vS1C_EENS_8epilogue10collective18CollectiveEpilogueINS1E_23Sm100TmaWarpSpecializedILi3ELi2ELi16ELb1ELb0EEEJSH_NS5_IJNSS_ISF_SC_EENSS_IS17_SC_EEEEESI_SJ_SI_SJ_NS1E_6fusion15FusionCallbacksIS1I_NS1M_17LinearCombinationISI_fSI_fLNS_15FloatRoundStyleE2EEESH_S1L_JEEENS4_5SM1004TMEM4LOAD26SM100_TMEM_LOAD_16dp128b8xENS4_13SM90_TMA_LOADES1B_NS4_17SM75_U32x4_LDSM_NENS4_14SM90_TMA_STOREES1B_NS4_17SM90_U32x4_STSM_NENS4_39AutoVectorizingCopyWithAssumedAlignmentILi128EEEEEEvvEEEEvNT_6ParamsE:
[----:B------:R-:W1:Y:S01]  /*0000*/  LDC R1, c[0x0][0x37c] ;  /* 0x0000df00ff017b82 */ /* 0x000e620000000800 */
[----:B------:R-:W2:Y:S01]  /*0010*/  S2R R64, SR_TID.X ;  /* 0x0000000000407919 */ /* 0x000ea20000002100 */
[----:B------:R-:W3:Y:S01]  /*0020*/  LDCU.64 UR8, c[0x0][0x890] ;  /* 0x00011200ff0877ac */ /* 0x000ee20008000a00 */
[----:B------:R-:W-:Y:S02]  /*0030*/  PRMT R53, RZ, 0x7610, R53 ;  /* 0x00007610ff357816 */ /* 0x000fe40000000035 */
[----:B------:R-:W-:Y:S01]  /*0040*/  ELECT P4, URZ, PT ;  /* 0x0000000000ff782f */ /* 0x000fe20003880000 */
[----:B---3--:R-:W-:-:S04]  /*0050*/  UISETP.NE.U32.AND UP0, UPT, UR8, URZ, UPT ;  /* 0x000000ff0800728c */ /* 0x008fc8000bf05070 */
[----:B------:R-:W-:Y:S01]  /*0060*/  UISETP.NE.AND.EX UP0, UPT, UR9, URZ, UPT, UP0 ;  /* 0x000000ff0900728c */ /* 0x000fe2000bf05300 */
[----:B--2---:R-:W-:-:S05]  /*0070*/  SHF.R.U32.HI R54, RZ, 0x5, R64 ;  /* 0x00000005ff367819 */ /* 0x004fca0000011640 */
[----:B------:R-:W2:Y:S02]  /*0080*/  SHFL.IDX PT, R0, R54, RZ, 0x1f ;  /* 0x00001fff36007589 */ /* 0x000ea400000e0000 */
[----:B--2---:R-:W-:Y:S01]  /*0090*/  R2UR UR22, R0 ;  /* 0x00000000001672ca */ /* 0x004fe200000e0000 */
[----:B-1----:R-:W-:-:S14]  /*00a0*/  BRA.U UP0, `(.L_x_0) ;  /* 0x0000000100307547 */ /* 0x002fdc000b800000 */
[----:B------:R-:W1:Y:S02]  /*00b0*/  LDCU.64 UR4, c[0x0][0x888] ;  /* 0x00011100ff0477ac */ /* 0x000e640008000a00 */
[----:B-1----:R-:W-:-:S04]  /*00c0*/  UISETP.NE.U32.AND UP0, UPT, UR4, URZ, UPT ;  /* 0x000000ff0400728c */ /* 0x002fc8000bf05070 */
[----:B------:R-:W-:-:S09]  /*00d0*/  UISETP.NE.AND.EX UP0, UPT, UR5, URZ, UPT, UP0 ;  /* 0x000000ff0500728c */ /* 0x000fd2000bf05300 */
[----:B------:R-:W-:Y:S05]  /*00e0*/  BRA.U !UP0, `(.L_x_1) ;  /* 0x0000000108147547 */ /* 0x000fea000b800000 */
[----:B------:R-:W1:Y:S01]  /*00f0*/  LDC.64 R26, c[0x0][0x888] ;  /* 0x00022200ff1a7b82 */ /* 0x000e620000000a00 */
[----:B------:R-:W1:Y:S02]  /*0100*/  LDCU.64 UR4, c[0x0][0x358] ;  /* 0x00006b00ff0477ac */ /* 0x000e640008000a00 */
[----:B-1----:R1:W5:Y:S01]  /*0110*/  LDG.E R26, desc[UR4][R26.64] ;  /* 0x000000041a1a7981 */ /* 0x002362000c1e1900 */
[----:B------:R-:W-:Y:S01]  /*0120*/  HFMA2 R53, -RZ, RZ, 0, 5.9604644775390625e-08 ;  /* 0x00000001ff357431 */ /* 0x000fe200000001ff */
[----:B------:R-:W-:Y:S05]  /*0130*/  BRA `(.L_x_0) ;  /* 0x00000000000c7947 */ /* 0x000fea0003800000 */
.L_x_1:
[----:B------:R-:W1:Y:S01]  /*0140*/  LDCU UR4, c[0x0][0x880] ;  /* 0x00011000ff0477ac */ /* 0x000e620008000800 */
[----:B------:R-:W-:Y:S01]  /*0150*/  HFMA2 R53, -RZ, RZ, 0, 5.9604644775390625e-08 ;  /* 0x00000001ff357431 */ /* 0x000fe200000001ff */
[----:B-1----:R-:W-:-:S07]  /*0160*/  MOV R26, UR4 ;  /* 0x00000004001a7c02 */ /* 0x002fce0008000f00 */
.L_x_0:
[----:B------:R-:W2:Y:S02]  /*0170*/  LDCU.64 UR4, c[0x0][0x8b0] ;  /* 0x00011600ff0477ac */ /* 0x000ea40008000a00 */
[----:B--2---:R-:W-:-:S04]  /*0180*/  UISETP.NE.U32.AND UP0, UPT, UR4, URZ, UPT ;  /* 0x000000ff0400728c */ /* 0x004fc8000bf05070 */
[----:B------:R-:W-:-:S09]  /*0190*/  UISETP.NE.AND.EX UP0, UPT, UR5, URZ, UPT, UP0 ;  /* 0x000000ff0500728c */ /* 0x000fd2000bf05300 */
[----:B------:R-:W-:Y:S05]  /*01a0*/  BRA.U UP0, `(.L_x_2) ;  /* 0x0000000100287547 */ /* 0x000fea000b800000 */
[----:B------:R-:W2:Y:S02]  /*01b0*/  LDCU.64 UR4, c[0x0][0x8a8] ;  /* 0x00011500ff0477ac */ /* 0x000ea40008000a00 */
[----:B--2---:R-:W-:-:S04]  /*01c0*/  UISETP.NE.U32.AND UP0, UPT, UR4, URZ, UPT ;  /* 0x000000ff0400728c */ /* 0x004fc8000bf05070 */
[----:B------:R-:W-:-:S09]  /*01d0*/  UISETP.NE.AND.EX UP0, UPT, UR5, URZ, UPT, UP0 ;  /* 0x000000ff0500728c */ /* 0x000fd2000bf05300 */
[----:B------:R-:W-:Y:S05]  /*01e0*/  BRA.U !UP0, `(.L_x_3) ;  /* 0x0000000108107547 */ /* 0x000fea000b800000 */
[----:B------:R-:W2:Y:S01]  /*01f0*/  LDC.64 R24, c[0x0][0x8a8] ;  /* 0x00022a00ff187b82 */ /* 0x000ea20000000a00 */
[----:B------:R-:W2:Y:S02]  /*0200*/  LDCU.64 UR4, c[0x0][0x358] ;  /* 0x00006b00ff0477ac */ /* 0x000ea40008000a00 */
[----:B--2---:R2:W5:Y:S01]  /*0210*/  LDG.E R24, desc[UR4][R24.64] ;  /* 0x0000000418187981 */ /* 0x004562000c1e1900 */
[----:B------:R-:W-:Y:S05]  /*0220*/  BRA `(.L_x_2) ;  /* 0x0000000000087947 */ /* 0x000fea0003800000 */
.L_x_3:
[----:B------:R-:W2:Y:S02]  /*0230*/  LDCU UR4, c[0x0][0x8a0] ;  /* 0x00011400ff0477ac */ /* 0x000ea40008000800 */
[----:B--2---:R-:W-:Y:S02]  /*0240*/  MOV R24, UR4 ;  /* 0x0000000400187c02 */ /* 0x004fe40008000f00 */
.L_x_2:
[----:B------:R-:W-:Y:S01]  /*0250*/  IMAD.U32 R0, RZ, RZ, UR22 ;  /* 0x00000016ff007e24 */ /* 0x000fe2000f8e00ff */
[----:B------:R-:W-:Y:S04]  /*0260*/  BSSY.RECONVERGENT B0, `(.L_x_4) ;  /* 0x000000c000007945 */ /* 0x000fe80003800200 */
[C---:B------:R-:W-:Y:S02]  /*0270*/  ISETP.NE.OR P1, PT, R0.reuse, 0x1, !P4 ;  /* 0x000000010000780c */ /* 0x040fe40006725670 */
[----:B------:R-:W-:-:S11]  /*0280*/  ISETP.NE.OR P0, PT, R0, 0x3, !P4 ;  /* 0x000000030000780c */ /* 0x000fd60006705670 */
[----:B------:R-:W-:Y:S05]  /*0290*/  @P1 BRA `(.L_x_5) ;  /* 0x0000000000201947 */ /* 0x000fea0003800000 */
[----:B------:R-:W3:Y:S02]  /*02a0*/  LDCU.64 UR4, c[0x0][0x348] ;  /* 0x00006900ff0477ac */ /* 0x000ee40008000a00 */
[----:B---3--:R-:W-:Y:S02]  /*02b0*/  UIADD3 UR6, UP1, UPT, UR4, 0x80, URZ ;  /* 0x0000008004067890 */ /* 0x008fe4000ff3e0ff */
[----:B------:R-:W-:Y:S02]  /*02c0*/  UIADD3 UR4, UP0, UPT, UR4, 0x180, URZ ;  /* 0x0000018004047890 */ /* 0x000fe4000ff1e0ff */
[----:B------:R-:W-:Y:S02]  /*02d0*/  UIADD3.X UR7, UPT, UPT, URZ, UR5, URZ, UP1, !UPT ;  /* 0x00000005ff077290 */ /* 0x000fe40008ffe4ff */
[----:B------:R-:W-:-:S07]  /*02e0*/  UIADD3.X UR5, UPT, UPT, URZ, UR5, URZ, UP0, !UPT ;  /* 0x00000005ff057290 */ /* 0x000fce00087fe4ff */
[----:B------:R3:W-:Y:S02]  /*02f0*/  UTMACCTL.PF [UR6] ;  /* 0x00000000060079b9 */ /* 0x0007e40008040000 */
[----:B------:R3:W-:Y:S02]  /*0300*/  UTMACCTL.PF [UR4] ;  /* 0x00000000040079b9 */ /* 0x0007e40008040000 */
[----:B---3--:R-:W-:Y:S01]  /*0310*/  NOP ;  /* 0x0000000000007918 */ /* 0x008fe20000000000 */
.L_x_5:
[----:B------:R-:W-:Y:S05]  /*0320*/  BSYNC.RECONVERGENT B0 ;  /* 0x0000000000007941 */ /* 0x000fea0003800200 */
.L_x_4:
[----:B------:R-:W-:Y:S04]  /*0330*/  BSSY.RECONVERGENT B0, `(.L_x_6) ;  /* 0x000000a000007945 */ /* 0x000fe80003800200 */
        /* <DEDUP_REMOVED lines=9> */
.L_x_7:
[----:B------:R-:W-:Y:S05]  /*03d0*/  BSYNC.RECONVERGENT B0 ;  /* 0x0000000000007941 */ /* 0x000fea0003800200 */
.L_x_6:
[----:B------:R-:W3:Y:S01]  /*03e0*/  LDCU.64 UR4, c[0x0][0x888] ;  /* 0x00011100ff0477ac */ /* 0x000ee20008000a00 */
[----:B------:R-:W-:Y:S02]  /*03f0*/  UISETP.EQ.U32.AND UP1, UPT, UR8, URZ, UPT ;  /* 0x000000ff0800728c */ /* 0x000fe4000bf22070 */
[----:B------:R-:W-:Y:S02]  /*0400*/  UPLOP3.LUT UP3, UPT, UPT, UPT, UPT, 0x80, 0x8 ;  /* 0x000000000008789c */ /* 0x000fe40003f6f070 */
[----:B---3--:R-:W-:-:S04]  /*0410*/  UISETP.NE.U32.AND UP0, UPT, UR4, URZ, UPT ;  /* 0x000000ff0400728c */ /* 0x008fc8000bf05070 */
[----:B------:R-:W-:-:S04]  /*0420*/  UISETP.NE.AND.EX UP0, UPT, UR5, URZ, UPT, UP0 ;  /* 0x000000ff0500728c */ /* 0x000fc8000bf05300 */
[----:B------:R-:W-:-:S04]  /*0430*/  UISETP.EQ.OR.EX UP2, UPT, UR9, URZ, !UP0, UP1 ;  /* 0x000000ff0900728c */ /* 0x000fc8000c742710 */
[----:B------:R-:W-:-:S06]  /*0440*/  UP2UR UR4, UPR, URZ, 0x4 ;  /* 0x00000004ff047883 */ /* 0x000fcc0008000000 */
[----:B------:R-:W-:Y:S01]  /*0450*/  MOV R57, UR4 ;  /* 0x0000000400397c02 */ /* 0x000fe20008000f00 */
[----:B------:R-:W-:Y:S06]  /*0460*/  BRA.U !UP2, `(.L_x_8) ;  /* 0x000000010a207547 */ /* 0x000fec000b800000 */
[----:B------:R-:W-:Y:S01]  /*0470*/  UISETP.NE.U32.AND UP1, UPT, UR8, URZ, UPT ;  /* 0x000000ff0800728c */ /* 0x000fe2000bf25070 */
[----:B-----5:R-:W-:Y:S01]  /*0480*/  FSETP.NEU.AND P0, PT, R26, RZ, PT ;  /* 0x000000ff1a00720b */ /* 0x020fe20003f0d000 */
[----:B------:R-:W-:Y:S02]  /*0490*/  USEL UR4, URZ, 0xffffffff, UP0 ;  /* 0xffffffffff047887 */ /* 0x000fe40008000000 */
[----:B------:R-:W-:-:S10]  /*04a0*/  UISETP.NE.AND.EX UP1, UPT, UR9, URZ, UPT, UP1 ;  /* 0x000000ff0900728c */ /* 0x000fd4000bf25310 */
[----:B------:R-:W-:Y:S01]  /*04b0*/  VOTEU.ANY UP0, P0 ;  /* 0x0000000000ff7886 */ /* 0x000fe20000000100 */
[----:B------:R-:W-:-:S04]  /*04c0*/  @!UP1 USEL UR4, URZ, 0xffffffff, UP0 ;  /* 0xffffffffff049887 */ /* 0x000fc80008000000 */
[----:B------:R-:W-:-:S04]  /*04d0*/  ULOP3.LUT UR4, UR4, 0x1, URZ, 0xc0, !UPT ;  /* 0x0000000104047892 */ /* 0x000fc8000f8ec0ff */
[----:B------:R-:W-:-:S11]  /*04e0*/  UISETP.NE.U32.AND UP3, UPT, UR4, 0x1, UPT ;  /* 0x000000010400788c */ /* 0x000fd6000bf65070 */
.L_x_8:
[----:B------:R-:W3:Y:S01]  /*04f0*/  SHFL.IDX PT, R2, R54, RZ, 0x1f ;  /* 0x00001fff36027589 */ /* 0x000ee200000e0000 */
[----:B------:R-:W-:-:S04]  /*0500*/  UISETP.NE.AND UP0, UPT, UR22, 0x2, UPT ;  /* 0x000000021600788c */ /* 0x000fc8000bf05270 */
[----:B------:R-:W-:Y:S01]  /*0510*/  USEL UR38, URZ, 0x1, UP0 ;  /* 0x00000001ff267887 */ /* 0x000fe20008000000 */
[----:B---3--:R-:W-:-:S13]  /*0520*/  ISETP.NE.AND P0, PT, R2, RZ, PT ;  /* 0x000000ff0200720c */ /* 0x008fda0003f05270 */
[----:B------:R-:W-:Y:S05]  /*0530*/  @P0 BRA `(.L_x_9) ;  /* 0x0000000000500947 */ /* 0x000fea0003800000 */
[----:B------:R-:W3:Y:S01]  /*0540*/  S2UR UR4, SR_CgaCtaId ;  /* 0x00000000000479c3 */ /* 0x000ee20000008800 */
[----:B------:R-:W-:Y:S01]  /*0550*/  UMOV UR5, 0x400 ;  /* 0x0000040000057882 */ /* 0x000fe20000000000 */
[----:B------:R-:W-:Y:S01]  /*0560*/  UMOV UR8, 0x1 ;  /* 0x0000000100087882 */ /* 0x000fe20000000000 */
[----:B------:R-:W-:Y:S01]  /*0570*/  UMOV UR6, 0x3 ;  /* 0x0000000300067882 */ /* 0x000fe20000000000 */
[----:B------:R-:W-:-:S04]  /*0580*/  UIADD3 UR8, UPT, UPT, -UR8, 0x100000, URZ ;  /* 0x0010000008087890 */ /* 0x000fc8000fffe1ff */
[----:B------:R-:W-:Y:S02]  /*0590*/  USHF.L.U32 UR9, UR8, 0xb, URZ ;  /* 0x0000000b08097899 */ /* 0x000fe400080006ff */
[----:B------:R-:W-:Y:S02]  /*05a0*/  USHF.L.U32 UR8, UR8, 0x1, URZ ;  /* 0x0000000108087899 */ /* 0x000fe400080006ff */
[----:B------:R-:W-:-:S04]  /*05b0*/  UIADD3 UR6, UPT, UPT, -UR6, 0x100000, URZ ;  /* 0x0010000006067890 */ /* 0x000fc8000fffe1ff */
[----:B------:R-:W-:Y:S02]  /*05c0*/  USHF.L.U32 UR7, UR6, 0xb, URZ ;  /* 0x0000000b06077899 */ /* 0x000fe400080006ff */
[----:B------:R-:W-:Y:S01]  /*05d0*/  USHF.L.U32 UR6, UR6, 0x1, URZ ;  /* 0x0000000106067899 */ /* 0x000fe200080006ff */
[----:B------:R-:W-:Y:S01]  /*05e0*/  ELECT P0, URZ, PT ;  /* 0x0000000000ff782f */ /* 0x000fe20003800000 */
[----:B---3--:R-:W-:Y:S01]  /*05f0*/  ULEA UR4, UR4, UR5, 0x18 ;  /* 0x0000000504047291 */ /* 0x008fe2000f8ec0ff */
[----:B------:R-:W3:Y:S11]  /*0600*/  FENCE.VIEW.ASYNC.S ;  /* 0x00000000000073c6 */ /* 0x000ef60000000000 */
[----:B---3--:R3:W4:Y:S01]  /*0610*/  SYNCS.EXCH.64 URZ, [UR4], UR8 ;  /* 0x0000000804ff75b2 */ /* 0x0087220008000100 */
[----:B------:R3:W1:Y:S01]  /*0620*/  SYNCS.EXCH.64 URZ, [UR4+0x18], UR6 ;  /* 0x0000180604ff75b2 */ /* 0x0006620008000100 */
[----:B------:R3:W1:Y:S01]  /*0630*/  SYNCS.EXCH.64 URZ, [UR4+0x8], UR8 ;  /* 0x0000080804ff75b2 */ /* 0x0006620008000100 */
[----:B------:R3:W1:Y:S01]  /*0640*/  SYNCS.EXCH.64 URZ, [UR4+0x20], UR6 ;  /* 0x0000200604ff75b2 */ /* 0x0006620008000100 */
[----:B------:R3:W1:Y:S01]  /*0650*/  SYNCS.EXCH.64 URZ, [UR4+0x10], UR8 ;  /* 0x0000100804ff75b2 */ /* 0x0006620008000100 */
[----:B------:R3:W1:Y:S01]  /*0660*/  SYNCS.EXCH.64 URZ, [UR4+0x28], UR6 ;  /* 0x0000280604ff75b2 */ /* 0x0006620008000100 */
[----:B------:R-:W-:Y:S01]  /*0670*/  NOP ;  /* 0x0000000000007918 */ /* 0x000fe20000000000 */
.L_x_9:
[----:B------:R-:W2:Y:S01]  /*0680*/  SHFL.IDX PT, R2, R54, RZ, 0x1f ;  /* 0x00001fff36027589 */ /* 0x000ea200000e0000 */
[----:B------:R-:W-:Y:S01]  /*0690*/  NOP ;  /* 0x0000000000007918 */ /* 0x000fe20000000000 */
[----:B--2---:R-:W-:-:S13]  /*06a0*/  ISETP.NE.AND P0, PT, R2, 0x1, PT ;  /* 0x000000010200780c */ /* 0x004fda0003f05270 */
[----:B------:R-:W-:Y:S05]  /*06b0*/  @P0 BRA `(.L_x_10) ;  /* 0x0000000000500947 */ /* 0x000fea0003800000 */
[----:B---3--:R-:W2:Y:S01]  /*06c0*/  S2UR UR4, SR_CgaCtaId ;  /* 0x00000000000479c3 */ /* 0x008ea20000008800 */
        /* <DEDUP_REMOVED lines=10> */
[----:B--2---:R-:W-:Y:S01]  /*0770*/  ULEA UR4, UR4, UR5, 0x18 ;  /* 0x0000000504047291 */ /* 0x004fe2000f8ec0ff */
[----:B------:R-:W2:Y:S11]  /*0780*/  FENCE.VIEW.ASYNC.S ;  /* 0x00000000000073c6 */ /* 0x000eb60000000000 */
[----:B--2---:R2:W3:Y:S01]  /*0790*/  SYNCS.EXCH.64 URZ, [UR4+0x30], UR8 ;  /* 0x0000300804ff75b2 */ /* 0x0044e20008000100 */
[----:B------:R2:W1:Y:S01]  /*07a0*/  SYNCS.EXCH.64 URZ, [UR4+0x48], UR6 ;  /* 0x0000480604ff75b2 */ /* 0x0004620008000100 */
[----:B------:R2:W1:Y:S01]  /*07b0*/  SYNCS.EXCH.64 URZ, [UR4+0x38], UR8 ;  /* 0x0000380804ff75b2 */ /* 0x0004620008000100 */
[----:B------:R2:W1:Y:S01]  /*07c0*/  SYNCS.EXCH.64 URZ, [UR4+0x50], UR6 ;  /* 0x0000500604ff75b2 */ /* 0x0004620008000100 */
[----:B------:R2:W1:Y:S01]  /*07d0*/  SYNCS.EXCH.64 URZ, [UR4+0x40], UR8 ;  /* 0x0000400804ff75b2 */ /* 0x0004620008000100 */
[----:B------:R2:W1:Y:S01]  /*07e0*/  SYNCS.EXCH.64 URZ, [UR4+0x58], UR6 ;  /* 0x0000580604ff75b2 */ /* 0x0004620008000100 */
[----:B------:R-:W-:Y:S01]  /*07f0*/  NOP ;  /* 0x0000000000007918 */ /* 0x000fe20000000000 */
.L_x_10:
[----:B------:R-:W4:Y:S01]  /*0800*/  SHFL.IDX PT, R2, R54, RZ, 0x1f ;  /* 0x00001fff36027589 */ /* 0x000f2200000e0000 */
[----:B------:R-:W-:Y:S01]  /*0810*/  NOP ;  /* 0x0000000000007918 */ /* 0x000fe20000000000 */
[----:B----4-:R-:W-:-:S13]  /*0820*/  ISETP.NE.AND P0, PT, R2, 0x3, PT ;  /* 0x000000030200780c */ /* 0x010fda0003f05270 */
[----:B------:R-:W-:Y:S05]  /*0830*/  @P0 BRA `(.L_x_11) ;  /* 0x0000000000300947 */ /* 0x000fea0003800000 */
[----:B--23--:R-:W2:Y:S01]  /*0840*/  S2UR UR6, SR_CgaCtaId ;  /* 0x00000000000679c3 */ /* 0x00cea20000008800 */
[----:B------:R-:W-:Y:S01]  /*0850*/  UMOV UR4, 0x400 ;  /* 0x0000040000047882 */ /* 0x000fe20000000000 */
[----:B------:R-:W-:Y:S01]  /*0860*/  UMOV UR5, 0x20 ;  /* 0x0000002000057882 */ /* 0x000fe20000000000 */
[----:B------:R-:W-:Y:S01]  /*0870*/  ELECT P0, URZ, PT ;  /* 0x0000000000ff782f */ /* 0x000fe20003800000 */
[----:B--2---:R-:W-:Y:S02]  /*0880*/  ULEA UR6, UR6, UR4, 0x18 ;  /* 0x0000000406067291 */ /* 0x004fe4000f8ec0ff */
[----:B------:R-:W-:-:S04]  /*0890*/  UIADD3 UR4, UPT, UPT, -UR5, 0x100000, URZ ;  /* 0x0010000005047890 */ /* 0x000fc8000fffe1ff */
[----:B------:R-:W-:Y:S02]  /*08a0*/  USHF.L.U32 UR5, UR4, 0xb, URZ ;  /* 0x0000000b04057899 */ /* 0x000fe400080006ff */
[----:B------:R-:W-:Y:S01]  /*08b0*/  USHF.L.U32 UR4, UR4, 0x1, URZ ;  /* 0x0000000104047899 */ /* 0x000fe200080006ff */
[----:B------:R-:W2:Y:S11]  /*08c0*/  FENCE.VIEW.ASYNC.S ;  /* 0x00000000000073c6 */ /* 0x000eb60000000000 */
[----:B--2---:R4:W2:Y:S01]  /*08d0*/  SYNCS.EXCH.64 URZ, [UR6+0x60], UR4 ;  /* 0x0000600406ff75b2 */ /* 0x0048a20008000100 */
[----:B------:R4:W3:Y:S02]  /*08e0*/  SYNCS.EXCH.64 URZ, [UR6+0x68], UR4 ;  /* 0x0000680406ff75b2 */ /* 0x0008e40008000100 */
[----:B----4-:R-:W-:Y:S01]  /*08f0*/  NOP ;  /* 0x0000000000007918 */ /* 0x010fe20000000000 */
.L_x_11:
[----:B------:R-:W4:Y:S01]  /*0900*/  SHFL.IDX PT, R2, R54, RZ, 0x1f ;  /* 0x00001fff36027589 */ /* 0x000f2200000e0000 */
[----:B------:R-:W-:Y:S01]  /*0910*/  NOP ;  /* 0x0000000000007918 */ /* 0x000fe20000000000 */
[----:B----4-:R-:W-:-:S13]  /*0920*/  ISETP.NE.AND P0, PT, R2, 0x4, PT ;  /* 0x000000040200780c */ /* 0x010fda0003f05270 */
[----:B------:R-:W-:Y:S05]  /*0930*/  @P0 BRA `(.L_x_12) ;  /* 0x00000000004c0947 */ /* 0x000fea0003800000 */
[----:B--23--:R-:W2:Y:S01]  /*0940*/  S2UR UR6, SR_CgaCtaId ;  /* 0x00000000000679c3 */ /* 0x00cea20000008800 */
[----:B------:R-:W-:Y:S01]  /*0950*/  UMOV UR4, 0x3a0 ;  /* 0x000003a000047882 */ /* 0x000fe20000000000 */
[----:B------:R-:W-:Y:S01]  /*0960*/  UMOV UR5, 0x400 ;  /* 0x0000040000057882 */ /* 0x000fe20000000000 */
[----:B------:R-:W-:Y:S01]  /*0970*/  USEL UR4, UR4, 0x320, UP3 ;  /* 0x0000032004047887 */ /* 0x000fe20009800000 */
[----:B------:R-:W-:Y:S01]  /*0980*/  UMOV UR8, 0x1 ;  /* 0x0000000100087882 */ /* 0x000fe20000000000 */
[----:B------:R-:W-:Y:S01]  /*0990*/  ELECT P0, URZ, PT ;  /* 0x0000000000ff782f */ /* 0x000fe20003800000 */
[----:B------:R-:W-:-:S04]  /*09a0*/  UIADD3 UR8, UPT, UPT, -UR8, 0x100000, URZ ;  /* 0x0010000008087890 */ /* 0x000fc8000fffe1ff */
[----:B------:R-:W-:Y:S02]  /*09b0*/  USHF.L.U32 UR9, UR8, 0xb, URZ ;  /* 0x0000000b08097899 */ /* 0x000fe400080006ff */
[----:B------:R-:W-:Y:S02]  /*09c0*/  USHF.L.U32 UR8, UR8, 0x1, URZ ;  /* 0x0000000108087899 */ /* 0x000fe400080006ff */
[----:B--2---:R-:W-:Y:S02]  /*09d0*/  ULEA UR6, UR6, UR5, 0x18 ;  /* 0x0000000506067291 */ /* 0x004fe4000f8ec0ff */
[----:B------:R-:W-:-:S04]  /*09e0*/  UIADD3 UR4, UPT, UPT, -UR4, 0x100000, URZ ;  /* 0x0010000004047890 */ /* 0x000fc8000fffe1ff */
[----:B------:R-:W-:Y:S02]  /*09f0*/  USHF.L.U32 UR5, UR4, 0xb, URZ ;  /* 0x0000000b04057899 */ /* 0x000fe400080006ff */
[----:B------:R-:W-:Y:S01]  /*0a00*/  USHF.L.U32 UR4, UR4, 0x1, URZ ;  /* 0x0000000104047899 */ /* 0x000fe200080006ff */
[----:B------:R-:W2:Y:S03]  /*0a10*/  FENCE.VIEW.ASYNC.S ;  /* 0x00000000000073c6 */ /* 0x000ea60000000000 */
[----:B--2---:R4:W2:Y:S08]  /*0a20*/  SYNCS.EXCH.64 URZ, [UR6+0x70], UR8 ;  /* 0x0000700806ff75b2 */ /* 0x0048b00008000100 */
[----:B------:R4:W3:Y:S01]  /*0a30*/  SYNCS.EXCH.64 URZ, [UR6+0x80], UR4 ;  /* 0x0000800406ff75b2 */ /* 0x0008e20008000100 */
[----:B------:R4:W1:Y:S01]  /*0a40*/  SYNCS.EXCH.64 URZ, [UR6+0x78], UR8 ;  /* 0x0000780806ff75b2 */ /* 0x0008620008000100 */
[----:B------:R4:W1:Y:S02]  /*0a50*/  SYNCS.EXCH.64 URZ, [UR6+0x88], UR4 ;  /* 0x0000880406ff75b2 */ /* 0x0008640008000100 */
[----:B----4-:R-:W-:Y:S01]  /*0a60*/  NOP ;  /* 0x0000000000007918 */ /* 0x010fe20000000000 */
.L_x_12:
[----:B------:R-:W4:Y:S01]  /*0a70*/  SHFL.IDX PT, R2, R54, RZ, 0x1f ;  /* 0x00001fff36027589 */ /* 0x000f2200000e0000 */
[----:B------:R-:W-:Y:S01]  /*0a80*/  NOP ;  /* 0x0000000000007918 */ /* 0x000fe20000000000 */
[----:B----4-:R-:W-:-:S13]  /*0a90*/  ISETP.NE.AND P0, PT, R2, 0x5, PT ;  /* 0x000000050200780c */ /* 0x010fda0003f05270 */
[----:B------:R-:W-:Y:S05]  /*0aa0*/  @P0 BRA `(.L_x_13) ;  /* 0x0000000000580947 */ /* 0x000fea0003800000 */
[----:B--23--:R-:W2:Y:S01]  /*0ab0*/  S2UR UR4, SR_CgaCtaId ;  /* 0x00000000000479c3 */ /* 0x00cea20000008800 */
        /* <DEDUP_REMOVED lines=12> */
[----:B--2---:R4:W2:Y:S01]  /*0b80*/  SYNCS.EXCH.64 URZ, [UR4+0x90], UR8 ;  /* 0x0000900804ff75b2 */ /* 0x0048a20008000100 */
[----:B------:R4:W3:Y:S01]  /*0b90*/  SYNCS.EXCH.64 URZ, [UR4+0xb0], UR6 ;  /* 0x0000b00604ff75b2 */ /* 0x0008e20008000100 */
[----:B------:R4:W1:Y:S01]  /*0ba0*/  SYNCS.EXCH.64 URZ, [UR4+0x98], UR8 ;  /* 0x0000980804ff75b2 */ /* 0x0008620008000100 */
[----:B------:R4:W1:Y:S01]  /*0bb0*/  SYNCS.EXCH.64 URZ, [UR4+0xb8], UR6 ;  /* 0x0000b80604ff75b2 */ /* 0x0008620008000100 */
[----:B------:R4:W1:Y:S01]  /*0bc0*/  SYNCS.EXCH.64 URZ, [UR4+0xa0], UR8 ;  /* 0x0000a00804ff75b2 */ /* 0x0008620008000100 */
[----:B------:R4:W1:Y:S01]  /*0bd0*/  SYNCS.EXCH.64 URZ, [UR4+0xc0], UR6 ;  /* 0x0000c00604ff75b2 */ /* 0x0008620008000100 */
[----:B------:R4:W1:Y:S01]  /*0be0*/  SYNCS.EXCH.64 URZ, [UR4+0xa8], UR8 ;  /* 0x0000a80804ff75b2 */ /* 0x0008620008000100 */
[----:B------:R4:W1:Y:S02]  /*0bf0*/  SYNCS.EXCH.64 URZ, [UR4+0xc8], UR6 ;  /* 0x0000c80604ff75b2 */ /* 0x0008640008000100 */
[----:B----4-:R-:W-:Y:S01]  /*0c00*/  NOP ;  /* 0x0000000000007918 */ /* 0x010fe20000000000 */
.L_x_13:
[----:B------:R-:W4:Y:S01]  /*0c10*/  SHFL.IDX PT, R2, R54, RZ, 0x1f ;  /* 0x00001fff36027589 */ /* 0x000f2200000e0000 */
[----:B------:R-:W1:Y:S01]  /*0c20*/  S2UR UR63, SR_CgaCtaId ;  /* 0x00000000003f79c3 */ /* 0x000e620000008800 */
[----:B------:R-:W-:Y:S01]  /*0c30*/  NOP ;  /* 0x0000000000007918 */ /* 0x000fe20000000000 */
[----:B----4-:R-:W-:-:S13]  /*0c40*/  ISETP.NE.AND P0, PT, R2, 0x3, PT ;  /* 0x000000030200780c */ /* 0x010fda0003f05270 */
[----:B-1----:R-:W-:Y:S05]  /*0c50*/  @P0 BRA `(.L_x_14) ;  /* 0x0000000000340947 */ /* 0x002fea0003800000 */
[----:B--23--:R-:W-:Y:S01]  /*0c60*/  UMOV UR4, 0x400 ;  /* 0x0000040000047882 */ /* 0x00cfe20000000000 */
[----:B------:R-:W-:Y:S01]  /*0c70*/  UMOV UR6, 0x20 ;  /* 0x0000002000067882 */ /* 0x000fe20000000000 */
[----:B------:R-:W-:Y:S02]  /*0c80*/  ULEA UR4, UR63, UR4, 0x18 ;  /* 0x000000043f047291 */ /* 0x000fe4000f8ec0ff */
[----:B------:R-:W-:-:S04]  /*0c90*/  UIADD3 UR6, UPT, UPT, -UR6, 0x100000, URZ ;  /* 0x0010000006067890 */ /* 0x000fc8000fffe1ff */
[----:B------:R-:W-:Y:S02]  /*0ca0*/  USHF.L.U32 UR7, UR6, 0xb, URZ ;  /* 0x0000000b06077899 */ /* 0x000fe400080006ff */
[----:B------:R-:W-:Y:S01]  /*0cb0*/  USHF.L.U32 UR6, UR6, 0x1, URZ ;  /* 0x0000000106067899 */ /* 0x000fe200080006ff */
[----:B------:R-:W-:Y:S01]  /*0cc0*/  ELECT P0, URZ, PT ;  /* 0x0000000000ff782f */ /* 0x000fe20003800000 */
[----:B------:R-:W1:Y:S10]  /*0cd0*/  FENCE.VIEW.ASYNC.S ;  /* 0x00000000000073c6 */ /* 0x000e740000000000 */
[----:B-1----:R1:W4:Y:S01]  /*0ce0*/  SYNCS.EXCH.64 URZ, [UR4+0xd0], UR6 ;  /* 0x0000d00604ff75b2 */ /* 0x0023220008000100 */
[----:B------:R1:W2:Y:S01]  /*0cf0*/  SYNCS.EXCH.64 URZ, [UR4+0xe0], UR6 ;  /* 0x0000e00604ff75b2 */ /* 0x0002a20008000100 */
[----:B------:R1:W3:Y:S01]  /*0d00*/  SYNCS.EXCH.64 URZ, [UR4+0xd8], UR6 ;  /* 0x0000d80604ff75b2 */ /* 0x0002e20008000100 */
[----:B------:R1:W1:Y:S01]  /*0d10*/  SYNCS.EXCH.64 URZ, [UR4+0xe8], UR6 ;  /* 0x0000e80604ff75b2 */ /* 0x0002620008000100 */
[----:B------:R-:W-:Y:S01]  /*0d20*/  NOP ;  /* 0x0000000000007918 */ /* 0x000fe20000000000 */
.L_x_14:
[----:B-123--:R-:W1:Y:S01]  /*0d30*/  LDCU UR4, c[0x0][0x36c] ;  /* 0x00006d80ff0477ac */ /* 0x00ee620008000800 */
[----:B------:R-:W-:Y:S01]  /*0d40*/  ISETP.NE.OR P4, PT, R0, 0x2, !P4 ;  /* 0x000000020000780c */ /* 0x000fe20006785670 */
[----:B------:R-:W-:Y:S01]  /*0d50*/  NOP ;  /* 0x0000000000007918 */ /* 0x000fe20000000000 */
[----:B------:R-:W-:Y:S01]  /*0d60*/  LOP3.LUT R0, R64, 0x1f, RZ, 0xc0, !PT ;  /* 0x0000001f40007812 */ /* 0x000fe200078ec0ff */
[----:B------:R-:W-:Y:S02]  /*0d70*/  UISETP.NE.AND UP4, UPT, UR22, URZ, UPT ;  /* 0x000000ff1600728c */ /* 0x000fe4000bf85270 */
[----:B-1----:R-:W-:-:S09]  /*0d80*/  UISETP.EQ.U32.AND UP5, UPT, UR4, 0x1, UPT ;  /* 0x000000010400788c */ /* 0x002fd2000bfa2070 */
[----:B------:R-:W-:Y:S05]  /*0d90*/  BRA.U !UP5, `(.L_x_15) ;  /* 0x000000010d087547 */ /* 0x000fea000b800000 */
[----:B----4-:R-:W-:Y:S01]  /*0da0*/  UCGABAR_ARV ;  /* 0x00000000000079c7 */ /* 0x010fe20008000000 */
[----:B------:R-:W-:Y:S05]  /*0db0*/  BRA `(.L_x_16) ;  /* 0x0000000000047947 */ /* 0x000fea0003800000 */
.L_x_15:
[----:B----4-:R-:W-:Y:S01]  /*0dc0*/  NOP ;  /* 0x0000000000007918 */ /* 0x010fe20000000000 */
.L_x_16:
[----:B------:R-:W1:Y:S01]  /*0dd0*/  S2UR UR25, SR_CTAID.X ;  /* 0x00000000001979c3 */ /* 0x000e620000002500 */
[----:B------:R-:W-:-:S05]  /*0de0*/  CS2R.32 R56, SR_CgaSize ;  /* 0x0000000000387805 */ /* 0x000fca0000008a00 */
[----:B------:R-:W-:-:S05]  /*0df0*/  IMAD R56, R56, -0xa0, RZ ;  /* 0xffffff6038387824 */ /* 0x000fca00078e02ff */
[----:B------:R-:W-:-:S14]  /*0e00*/  R2UR UR5, R56 ;  /* 0x00000000380572ca */ /* 0x000fdc00000e0000 */
[----:B------:R-:W2:Y:S01]  /*0e10*/  LDCU UR5, c[0x0][UR5+0x2b0] ;  /* 0x00005600050577ac */ /* 0x000ea20008000800 */
[----:B------:R-:W-:-:S05]  /*0e20*/  CS2R.32 R56, SR_CgaSize ;  /* 0x0000000000387805 */ /* 0x000fca0000008a00 */
[----:B------:R-:W-:-:S05]  /*0e30*/  IMAD R56, R56, -0xa0, RZ ;  /* 0xffffff6038387824 */ /* 0x000fca00078e02ff */
[----:B------:R-:W-:-:S14]  /*0e40*/  R2UR UR4, R56 ;  /* 0x00000000380472ca */ /* 0x000fdc00000e0000 */
[----:B------:R-:W3:Y:S01]  /*0e50*/  LDCU UR4, c[0x0][UR4+0x2b4] ;  /* 0x00005680040477ac */ /* 0x000ee20008000800 */
[----:B------:R-:W4:Y:S01]  /*0e60*/  S2UR UR27, SR_CTAID.Y ;  /* 0x00000000001b79c3 */ /* 0x000f220000002600 */
[----:B------:R-:W-:-:S05]  /*0e70*/  CS2R.32 R56, SR_CgaSize ;  /* 0x0000000000387805 */ /* 0x000fca0000008a00 */
[----:B------:R-:W-:-:S05]  /*0e80*/  IMAD R56, R56, -0xa0, RZ ;  /* 0xffffff6038387824 */ /* 0x000fca00078e02ff */
[----:B------:R-:W-:-:S14]  /*0e90*/  R2UR UR7, R56 ;  /* 0x00000000380772ca */ /* 0x000fdc00000e0000 */
[----:B------:R-:W3:Y:S01]  /*0ea0*/  LDCU UR7, c[0x0][UR7+0x2a0] ;  /* 0x00005400070777ac */ /* 0x000ee20008000800 */
[----:B------:R-:W-:-:S05]  /*0eb0*/  CS2R.32 R56, SR_CgaSize ;  /* 0x0000000000387805 */ /* 0x000fca0000008a00 */
[----:B------:R-:W-:-:S05]  /*0ec0*/  IMAD R56, R56, -0xa0, RZ ;  /* 0xffffff6038387824 */ /* 0x000fca00078e02ff */
[----:B------:R-:W-:-:S14]  /*0ed0*/  R2UR UR8, R56 ;  /* 0x00000000380872ca */ /* 0x000fdc00000e0000 */
[----:B------:R-:W3:Y:S01]  /*0ee0*/  LDCU UR8, c[0x0][UR8+0x2a4] ;  /* 0x00005480080877ac */ /* 0x000ee20008000800 */
[----:B------:R-:W-:Y:S02]  /*0ef0*/  ULOP3.LUT UR70, UR63, 0x1, URZ, 0xc0, !UPT ;  /* 0x000000013f467892 */ /* 0x000fe4000f8ec0ff */
[----:B------:R-:W-:Y:S02]  /*0f00*/  USHF.R.U32.HI UR24, URZ, 0x1, UR63 ;  /* 0x00000001ff187899 */ /* 0x000fe4000801163f */
[----:B------:R-:W-:Y:S02]  /*0f10*/  UISETP.GT.U32.AND UP1, UPT, UR70, 0xffff, UPT ;  /* 0x0000ffff4600788c */ /* 0x000fe4000bf24070 */
[----:B------:R-:W-:Y:S01]  /*0f20*/  USHF.L.U32 UR53, UR63, 0x9, URZ ;  /* 0x000000093f357899 */ /* 0x000fe200080006ff */
[----:B-1----:R-:W-:Y:S01]  /*0f30*/  I2FP.F32.U32 R3, UR25 ;  /* 0x0000001900037c45 */ /* 0x002fe20008201000 */
[----:B------:R-:W1:Y:S04]  /*0f40*/  LDCU UR23, c[0x0][0xb24] ;  /* 0x00016480ff1777ac */ /* 0x000e680008000800 */
[----:B--2---:R-:W-:Y:S01]  /*0f50*/  FMUL R3, R3, UR5 ;  /* 0x0000000503037c20 */ /* 0x004fe20008400000 */
[----:B------:R-:W2:Y:S01]  /*0f60*/  LDCU UR39, c[0x0][0xb24] ;  /* 0x00016480ff2777ac */ /* 0x000ea20008000800 */
[----:B----4-:R-:W-:Y:S01]  /*0f70*/  I2FP.F32.U32 R2, UR27 ;  /* 0x0000001b00027c45 */ /* 0x010fe20008201000 */
[----:B------:R-:W4:Y:S03]  /*0f80*/  LDCU UR28, c[0x0][0xb30] ;  /* 0x00016600ff1c77ac */ /* 0x000f260008000800 */
[----:B------:R-:W1:Y:S01]  /*0f90*/  F2I.U32.TRUNC.NTZ R3, R3 ;  /* 0x0000000300037305 */ /* 0x000e62000020f000 */
[----:B---3--:R-:W-:Y:S01]  /*0fa0*/  FMUL R2, R2, UR4 ;  /* 0x0000000402027c20 */ /* 0x008fe20008400000 */
[----:B------:R-:W-:-:S02]  /*0fb0*/  ULOP3.LUT UR4, UR63, 0x2, URZ, 0xc0, !UPT ;  /* 0x000000023f047892 */ /* 0x000fc4000f8ec0ff */
[----:B------:R-:W-:Y:S02]  /*0fc0*/  USHF.L.U32 UR45, UR63, 0xa, URZ ;  /* 0x0000000a3f2d7899 */ /* 0x000fe400080006ff */
[----:B------:R-:W-:Y:S02]  /*0fd0*/  UISETP.GT.U32.AND UP0, UPT, UR4, 0xffff, UPT ;  /* 0x0000ffff0400788c */ /* 0x000fe4000bf04070 */
[----:B------:R-:W3:Y:S01]  /*0fe0*/  F2I.U32.TRUNC.NTZ R2, R2 ;  /* 0x0000000200027305 */ /* 0x000ee2000020f000 */
[----:B------:R-:W-:Y:S01]  /*0ff0*/  UMOV UR32, 0x5 ;  /* 0x0000000500207882 */ /* 0x000fe20000000000 */
[----:B------:R-:W-:Y:S02]  /*1000*/  USEL UR31, UR70, 0xffff, !UP1 ;  /* 0x0000ffff461f7887 */ /* 0x000fe4000c800000 */
[----:B------:R-:W-:Y:S01]  /*1010*/  USEL UR30, UR4, 0xffff, !UP0 ;  /* 0x0000ffff041e7887 */ /* 0x000fe2000c000000 */
[----:B-1----:R-:W-:Y:S02]  /*1020*/  R2UR UR5, R3 ;  /* 0x00000000030572ca */ /* 0x002fe400000e0000 */
[----:B---3--:R-:W-:-:S02]  /*1030*/  R2UR UR6, R2 ;  /* 0x00000000020672ca */ /* 0x008fc400000e0000 */
[----:B------:R-:W-:-:S09]  /*1040*/  PRMT R2, RZ, 0x7610, R2 ;  /* 0x00007610ff027816 */ /* 0x000fd20000000002 */
[----:B------:R-:W-:-:S04]  /*1050*/  UIADD3 UR5, UPT, UPT, -UR5, URZ, URZ ;  /* 0x000000ff05057290 */ /* 0x000fc8000fffe1ff */
[----:B------:R-:W-:Y:S02]  /*1060*/  UIMAD UR5, UR7, UR5, UR25 ;  /* 0x00000005070572a4 */ /* 0x000fe4000f8e0219 */
[----:B------:R-:W-:-:S04]  /*1070*/  UIADD3 UR4, UPT, UPT, -UR6, URZ, URZ ;  /* 0x000000ff06047290 */ /* 0x000fc8000fffe1ff */
[----:B------:R-:W-:Y:S01]  /*1080*/  IMAD.U32 R56, RZ, RZ, UR5 ;  /* 0x00000005ff387e24 */ /* 0x000fe2000f8e00ff */
[----:B------:R-:W-:-:S06]  /*1090*/  UIMAD UR4, UR8, UR4, UR27 ;  /* 0x00000004080472a4 */ /* 0x000fcc000f8e021b */
[----:B------:R-:W-:Y:S01]  /*10a0*/  IMAD.U32 R55, RZ, RZ, UR4 ;  /* 0x00000004ff377e24 */ /* 0x000fe2000f8e00ff */
[----:B--2-4-:R-:W-:Y:S06]  /*10b0*/  BRA.U UP4, `(.L_x_17) ;  /* 0x0000000104447547 */ /* 0x014fec000b800000 */
[----:B------:R-:W-:Y:S02]  /*10c0*/  R2UR UR4, R55 ;  /* 0x00000000370472ca */ /* 0x000fe400000e0000 */
[----:B------:R-:W-:-:S11]  /*10d0*/  R2UR UR6, R56 ;  /* 0x00000000380672ca */ /* 0x000fd600000e0000 */
[----:B------:R-:W-:Y:S02]  /*10e0*/  UISETP.NE.AND UP0, UPT, UR4, URZ, UPT ;  /* 0x000000ff0400728c */ /* 0x000fe4000bf05270 */
[----:B------:R-:W-:Y:S02]  /*10f0*/  UISETP.NE.AND UP1, UPT, UR4, 0x1, UPT ;  /* 0x000000010400788c */ /* 0x000fe4000bf25270 */
[----:B------:R-:W-:Y:S02]  /*1100*/  UISETP.NE.AND UP2, UPT, UR6, URZ, UP0 ;  /* 0x000000ff0600728c */ /* 0x000fe40008745270 */
[----:B------:R-:W-:Y:S02]  /*1110*/  USEL UR4, URZ, 0x2, UP0 ;  /* 0x00000002ff047887 */ /* 0x000fe40008000000 */
[----:B------:R-:W-:Y:S02]  /*1120*/  USEL UR8, URZ, 0x1, UP2 ;  /* 0x00000001ff087887 */ /* 0x000fe40009000000 */
[----:B------:R-:W-:-:S02]  /*1130*/  UISETP.NE.AND UP2, UPT, UR6, URZ, UPT ;  /* 0x000000ff0600728c */ /* 0x000fc4000bf45270 */
[----:B------:R-:W-:Y:S02]  /*1140*/  USEL UR5, URZ, 0x4, UP1 ;  /* 0x00000004ff057887 */ /* 0x000fe40008800000 */
[----:B------:R-:W-:Y:S02]  /*1150*/  UISETP.NE.AND UP0, UPT, UR6, 0x1, UPT ;  /* 0x000000010600788c */ /* 0x000fe4000bf05270 */
[----:B------:R-:W-:Y:S02]  /*1160*/  USEL UR6, URZ, 0x8, UP1 ;  /* 0x00000008ff067887 */ /* 0x000fe40008800000 */
[----:B------:R-:W-:Y:S02]  /*1170*/  USEL UR7, UR5, 0x4, UP2 ;  /* 0x0000000405077887 */ /* 0x000fe40009000000 */
[----:B------:R-:W-:Y:S02]  /*1180*/  USEL UR4, UR4, 0x2, UP0 ;  /* 0x0000000204047887 */ /* 0x000fe40008000000 */
[----:B------:R-:W-:-:S02]  /*1190*/  USEL UR5, UR6, 0x8, UP0 ;  /* 0x0000000806057887 */ /* 0x000fc40008000000 */
[----:B------:R-:W-:-:S04]  /*11a0*/  UIADD3 UR4, UPT, UPT, UR4, UR7, UR8 ;  /* 0x0000000704047290 */ /* 0x000fc8000fffe008 */
[----:B------:R-:W-:-:S06]  /*11b0*/  UIADD3 UR4, UPT, UPT, UR4, UR5, URZ ;  /* 0x0000000504047290 */ /* 0x000fcc000fffe0ff */
[----:B------:R-:W-:-:S07]  /*11c0*/  IMAD.U32 R2, RZ, RZ, UR4 ;  /* 0x00000004ff027e24 */ /* 0x000fce000f8e00ff */
.L_x_17:
[----:B------:R-:W1:Y:S01]  /*11d0*/  S2UR UR60, SR_CTAID.Z ;  /* 0x00000000003c79c3 */ /* 0x000e620000002700 */
[----:B------:R-:W-:Y:S01]  /*11e0*/  UISETP.GE.AND UP0, UPT, UR23, 0x1, UPT ;  /* 0x000000011700788c */ /* 0x000fe2000bf06270 */
[----:B------:R-:W-:-:S08]  /*11f0*/  UMOV UR29, 0x3 ;  /* 0x00000003001d7882 */ /* 0x000fd00000000000 */
[----:B------:R-:W-:Y:S05]  /*1200*/  BRA.U !UP0, `(.L_x_18) ;  /* 0x0000000108d47547 */ /* 0x000fea000b800000 */
[----:B------:R-:W2:Y:S01]  /*1210*/  LDCU.128 UR12, c[0x0][0xb10] ;  /* 0x00016200ff0c77ac */ /* 0x000ea20008000c00 */
[----:B------:R-:W3:Y:S01]  /*1220*/  LDCU UR6, c[0x0][0x370] ;  /* 0x00006e00ff0677ac */ /* 0x000ee20008000800 */
[----:B------:R-:W4:Y:S01]  /*1230*/  LDCU UR5, c[0x0][0x374] ;  /* 0x00006e80ff0577ac */ /* 0x000f220008000800 */
[----:B------:R-:W1:Y:S01]  /*1240*/  LDCU UR26, c[0x0][0xb0c] ;  /* 0x00016180ff1a77ac */ /* 0x000e620008000800 */
[----:B------:R-:W1:Y:S01]  /*1250*/  LDCU UR4, c[0x0][0xb20] ;  /* 0x00016400ff0477ac */ /* 0x000e620008000800 */
[----:B------:R-:W1:Y:S01]  /*1260*/  LDCU.64 UR8, c[0x0][0xb28] ;  /* 0x00016500ff0877ac */ /* 0x000e620008000a00 */
[----:B--2---:R-:W-:Y:S02]  /*1270*/  UISETP.NE.AND UP0, UPT, UR14, 0x1, UPT ;  /* 0x000000010e00788c */ /* 0x004fe4000bf05270 */
[----:B----4-:R-:W-:Y:S02]  /*1280*/  UIMAD.WIDE.U32 UR10, UR5, UR15, URZ ;  /* 0x0000000f050a72a5 */ /* 0x010fe4000f8e00ff */
[----:B---3--:R-:W-:-:S02]  /*1290*/  UIMAD.WIDE.U32 UR18, UR6, UR12, URZ ;  /* 0x0000000c061272a5 */ /* 0x008fc4000f8e00ff */
[----:B-1----:R-:W-:Y:S02]  /*12a0*/  UISETP.NE.AND UP1, UPT, UR26, 0x1, UPT ;  /* 0x000000011a00788c */ /* 0x002fe4000bf25270 */
[----:B------:R-:W-:Y:S01]  /*12b0*/  UISETP.NE.AND UP2, UPT, UR23, 0x1, UPT ;  /* 0x000000011700788c */ /* 0x000fe2000bf45270 */
[----:B------:R-:W-:Y:S02]  /*12c0*/  UMOV UR10, UR11 ;  /* 0x0000000b000a7c82 */ /* 0x000fe40008000000 */
[----:B------:R-:W-:Y:S01]  /*12d0*/  UMOV UR18, UR19 ;  /* 0x0000001300127c82 */ /* 0x000fe20008000000 */
[----:B------:R-:W-:Y:S02]  /*12e0*/  @UP0 USHF.R.U32.HI UR5, URZ, UR4, UR10 ;  /* 0x00000004ff050299 */ /* 0x000fe4000801160a */
[----:B------:R-:W-:Y:S02]  /*12f0*/  UIMAD.WIDE.U32 UR20, UR27, UR15, URZ ;  /* 0x0000000f1b1472a5 */ /* 0x000fe4000f8e00ff */
[----:B------:R-:W-:-:S02]  /*1300*/  UIMAD.WIDE.U32 UR10, UR5, UR8, URZ ;  /* 0x00000008050a72a5 */ /* 0x000fc4000f8e00ff */
[----:B------:R-:W-:Y:S02]  /*1310*/  @UP1 USHF.R.U32.HI UR6, URZ, UR13, UR18 ;  /* 0x0000000dff061299 */ /* 0x000fe40008011612 */
[----:B------:R-:W-:Y:S02]  /*1320*/  UIMAD.WIDE.U32 UR16, UR25, UR12, URZ ;  /* 0x0000000c191072a5 */ /* 0x000fe4000f8e00ff */
[----:B------:R-:W-:Y:S01]  /*1330*/  UIMAD.WIDE.U32 UR18, UR6, UR8, URZ ;  /* 0x00000008061272a5 */ /* 0x000fe2000f8e00ff */
[----:B------:R-:W-:Y:S01]  /*1340*/  UMOV UR20, UR21 ;  /* 0x0000001500147c82 */ /* 0x000fe20008000000 */
[----:B------:R-:W-:Y:S01]  /*1350*/  UMOV UR10, UR11 ;  /* 0x0000000b000a7c82 */ /* 0x000fe20008000000 */
[----:B------:R-:W-:Y:S02]  /*1360*/  USHF.R.U32.HI UR20, URZ, UR4, UR20 ;  /* 0x00000004ff147299 */ /* 0x000fe40008011614 */
[----:B------:R-:W-:Y:S02]  /*1370*/  @UP2 USHF.R.U32.HI UR5, URZ, UR9, UR10 ;  /* 0x00000009ff052299 */ /* 0x000fe4000801160a */
[----:B------:R-:W-:Y:S01]  /*1380*/  UMOV UR7, UR19 ;  /* 0x0000001300077c82 */ /* 0x000fe20008000000 */
[----:B------:R-:W-:Y:S01]  /*1390*/  UMOV UR16, UR17 ;  /* 0x0000001100107c82 */ /* 0x000fe20008000000 */
[----:B------:R-:W-:-:S02]  /*13a0*/  @UP2 USHF.R.U32.HI UR6, URZ, UR9, UR7 ;  /* 0x00000009ff062299 */ /* 0x000fc40008011607 */
[----:B------:R-:W-:Y:S02]  /*13b0*/  USHF.R.U32.HI UR13, URZ, UR13, UR16 ;  /* 0x0000000dff0d7299 */ /* 0x000fe40008011610 */
[----:B------:R-:W-:Y:S02]  /*13c0*/  USEL UR4, UR27, UR20, !UP0 ;  /* 0x000000141b047287 */ /* 0x000fe4000c000000 */
[----:B------:R-:W-:Y:S02]  /*13d0*/  UIMAD UR7, UR5, UR23, URZ ;  /* 0x00000017050772a4 */ /* 0x000fe4000f8e02ff */
[----:B------:R-:W-:Y:S02]  /*13e0*/  USEL UR5, UR25, UR13, !UP1 ;  /* 0x0000000d19057287 */ /* 0x000fe4000c800000 */
[----:B------:R-:W-:Y:S02]  /*13f0*/  UIMAD UR12, UR6, UR23, URZ ;  /* 0x00000017060c72a4 */ /* 0x000fe4000f8e02ff */
[----:B------:R-:W-:-:S02]  /*1400*/  UISETP.GE.AND UP0, UPT, UR4, UR7, UPT ;  /* 0x000000070400728c */ /* 0x000fc4000bf06270 */
[----:B------:R-:W-:Y:S02]  /*1410*/  UIMAD.WIDE.U32 UR10, UR4, UR8, URZ ;  /* 0x00000008040a72a5 */ /* 0x000fe4000f8e00ff */
[----:B------:R-:W-:Y:S02]  /*1420*/  UISETP.GE.OR UP0, UPT, UR5, UR12, UP0 ;  /* 0x0000000c0500728c */ /* 0x000fe40008706670 */
[----:B------:R-:W-:Y:S02]  /*1430*/  UIMAD.WIDE.U32 UR12, UR5, UR8, URZ ;  /* 0x00000008050c72a5 */ /* 0x000fe4000f8e00ff */
[----:B------:R-:W-:Y:S01]  /*1440*/  UIADD3 UR10, UPT, UPT, -UR4, URZ, URZ ;  /* 0x000000ff040a7290 */ /* 0x000fe2000fffe1ff */
[----:B------:R-:W-:Y:S01]  /*1450*/  UMOV UR8, UR11 ;  /* 0x0000000b00087c82 */ /* 0x000fe20008000000 */
[----:B------:R-:W-:Y:S02]  /*1460*/  UIADD3 UR11, UPT, UPT, -UR5, URZ, URZ ;  /* 0x000000ff050b7290 */ /* 0x000fe4000fffe1ff */
[----:B------:R-:W-:-:S03]  /*1470*/  USHF.R.U32.HI UR8, URZ, UR9, UR8 ;  /* 0x00000009ff087299 */ /* 0x000fc60008011608 */
[----:B------:R-:W-:Y:S01]  /*1480*/  @!UP0 UMOV UR7, UR13 ;  /* 0x0000000d00078c82 */ /* 0x000fe20008000000 */
[----:B------:R-:W-:Y:S02]  /*1490*/  UIMAD UR27, UR14, UR10, UR27 ;  /* 0x0000000a0e1b72a4 */ /* 0x000fe4000f8e021b */
[----:B------:R-:W-:Y:S02]  /*14a0*/  USEL UR8, UR4, UR8, !UP2 ;  /* 0x0000000804087287 */ /* 0x000fe4000d000000 */
[----:B------:R-:W-:Y:S02]  /*14b0*/  @!UP0 USHF.R.U32.HI UR7, URZ, UR9, UR7 ;  /* 0x00000009ff078299 */ /* 0x000fe40008011607 */
[----:B------:R-:W-:Y:S02]  /*14c0*/  UIADD3 UR9, UPT, UPT, -UR8, URZ, URZ ;  /* 0x000000ff08097290 */ /* 0x000fe4000fffe1ff */
[----:B------:R-:W-:Y:S02]  /*14d0*/  @!UP0 USEL UR7, UR5, UR7, !UP2 ;  /* 0x0000000705078287 */ /* 0x000fe4000d000000 */
[----:B------:R-:W-:-:S02]  /*14e0*/  UIMAD UR9, UR23, UR9, UR4 ;  /* 0x00000009170972a4 */ /* 0x000fc4000f8e0204 */
[----:B------:R-:W-:Y:S02]  /*14f0*/  @!UP0 UIADD3 UR8, UPT, UPT, UR8, -UR7, URZ ;  /* 0x8000000708088290 */ /* 0x000fe4000fffe0ff */
[----:B------:R-:W-:Y:S02]  /*1500*/  @!UP0 UIMAD UR6, UR9, UR6, UR7 ;  /* 0x00000006090682a4 */ /* 0x000fe4000f8e0207 */
[----:B------:R-:W-:Y:S02]  /*1510*/  @!UP0 UIMAD UR4, UR8, UR23, UR5 ;  /* 0x00000017080482a4 */ /* 0x000fe4000f8e0205 */
[----:B------:R-:W-:Y:S02]  /*1520*/  UIMAD UR25, UR26, UR11, UR25 ;  /* 0x0000000b1a1972a4 */ /* 0x000fe4000f8e0219 */
[----:B------:R-:W-:Y:S01]  /*1530*/  UIMAD UR27, UR4, UR14, UR27 ;  /* 0x0000000e041b72a4 */ /* 0x000fe2000f8e021b */
[----:B------:R-:W-:Y:S02]  /*1540*/  @!UP0 UMOV UR5, UR6 ;  /* 0x0000000600058c82 */ /* 0x000fe40008000000 */
[----:B------:R-:W-:-:S12]  /*1550*/  UIMAD UR25, UR5, UR26, UR25 ;  /* 0x0000001a051972a4 */ /* 0x000fd8000f8e0219 */
.L_x_18:
[----:B------:R-:W-:Y:S02]  /*1560*/  UISETP.NE.AND UP1, UPT, UR28, 0x1, UPT ;  /* 0x000000011c00788c */ /* 0x000fe4000bf25270 */
[----:B------:R-:W-:Y:S02]  /*1570*/  ULOP3.LUT UR31, UR31, 0xffff, URZ, 0xc0, !UPT ;  /* 0x0000ffff1f1f7892 */ /* 0x000fe4000f8ec0ff */
[----:B------:R-:W-:Y:S02]  /*1580*/  ULOP3.LUT UR30, UR30, 0xffff, URZ, 0xc0, !UPT ;  /* 0x0000ffff1e1e7892 */ /* 0x000fe4000f8ec0ff */
[----:B------:R-:W-:Y:S02]  /*1590*/  UISETP.NE.AND UP0, UPT, UR22, 0x2, UPT ;  /* 0x000000021600788c */ /* 0x000fe4000bf05270 */
[----:B------:R-:W-:Y:S02]  /*15a0*/  ULOP3.LUT UR53, UR53, 0x400, URZ, 0xc0, !UPT ;  /* 0x0000040035357892 */ /* 0x000fe4000f8ec0ff */
[----:B------:R-:W-:-:S02]  /*15b0*/  ULOP3.LUT UR45, UR45, 0x400, URZ, 0xc0, !UPT ;  /* 0x000004002d2d7892 */ /* 0x000fc4000f8ec0ff */
[----:B------:R-:W-:Y:S02]  /*15c0*/  USHF.L.U32 UR31, UR32, UR31, URZ ;  /* 0x0000001f201f7299 */ /* 0x000fe400080006ff */
[----:B------:R-:W-:Y:S01]  /*15d0*/  USHF.L.U32 UR30, UR29, UR30, URZ ;  /* 0x0000001e1d1e7299 */ /* 0x000fe200080006ff */
[----:B------:R-:W-:Y:S11]  /*15e0*/  BRA.U UP1, `(.L_x_19) ;  /* 0x0000000101447547 */ /* 0x000ff6000b800000 */
[----:B------:R-:W2:Y:S01]  /*15f0*/  LDCU.128 UR8, c[0x0][0xb10] ;  /* 0x00016200ff0877ac */ /* 0x000ea20008000c00 */
[----:B------:R-:W3:Y:S01]  /*1600*/  LDCU UR12, c[0x0][0xb0c] ;  /* 0x00016180ff0c77ac */ /* 0x000ee20008000800 */
[----:B------:R-:W4:Y:S01]  /*1610*/  LDCU UR13, c[0x0][0xb20] ;  /* 0x00016400ff0d77ac */ /* 0x000f220008000800 */
[----:B--2---:R-:W-:Y:S02]  /*1620*/  UIMAD.WIDE.U32 UR6, UR25, UR8, URZ ;  /* 0x00000008190672a5 */ /* 0x004fe4000f8e00ff */
[----:B------:R-:W-:Y:S02]  /*1630*/  UIMAD.WIDE.U32 UR4, UR27, UR11, URZ ;  /* 0x0000000b1b0472a5 */ /* 0x000fe4000f8e00ff */
[----:B---3--:R-:W-:Y:S02]  /*1640*/  UISETP.NE.AND UP2, UPT, UR12, 0x1, UPT ;  /* 0x000000010c00788c */ /* 0x008fe4000bf45270 */
[----:B------:R-:W-:Y:S01]  /*1650*/  UISETP.NE.AND UP1, UPT, UR10, 0x1, UPT ;  /* 0x000000010a00788c */ /* 0x000fe2000bf25270 */
[----:B------:R-:W-:-:S02]  /*1660*/  UMOV UR6, UR7 ;  /* 0x0000000700067c82 */ /* 0x000fc40008000000 */
[----:B------:R-:W-:Y:S01]  /*1670*/  UMOV UR4, UR5 ;  /* 0x0000000500047c82 */ /* 0x000fe20008000000 */
[----:B------:R-:W-:Y:S02]  /*1680*/  USHF.R.U32.HI UR9, URZ, UR9, UR6 ;  /* 0x00000009ff097299 */ /* 0x000fe40008011606 */
[----:B----4-:R-:W-:Y:S02]  /*1690*/  USHF.R.U32.HI UR4, URZ, UR13, UR4 ;  /* 0x0000000dff047299 */ /* 0x010fe40008011604 */
[----:B------:R-:W-:Y:S02]  /*16a0*/  USEL UR5, UR25, UR9, !UP2 ;  /* 0x0000000919057287 */ /* 0x000fe4000d000000 */
[----:B------:R-:W-:-:S04]  /*16b0*/  USEL UR4, UR27, UR4, !UP1 ;  /* 0x000000041b047287 */ /* 0x000fc8000c800000 */
[----:B------:R-:W-:Y:S02]  /*16c0*/  UIADD3 UR6, UPT, UPT, UR5, -UR4, URZ ;  /* 0x8000000405067290 */ /* 0x000fe4000fffe0ff */
[----:B------:R-:W-:Y:S02]  /*16d0*/  UIADD3 UR4, UPT, UPT, -UR5, UR4, URZ ;  /* 0x0000000405047290 */ /* 0x000fe4000fffe1ff */
[----:B------:R-:W-:Y:S02]  /*16e0*/  UIMAD UR27, UR6, UR10, UR27 ;  /* 0x0000000a061b72a4 */ /* 0x000fe4000f8e021b */
[----:B------:R-:W-:-:S12]  /*16f0*/  UIMAD UR25, UR4, UR12, UR25 ;  /* 0x0000000c041972a4 */ /* 0x000fd8000f8e0219 */
.L_x_19:
[----:B------:R-:W-:Y:S05]  /*1700*/  BRA.U !UP5, `(.L_x_20) ;  /* 0x000000010d0c7547 */ /* 0x000fea000b800000 */
[----:B------:R-:W-:Y:S01]  /*1710*/  UCGABAR_WAIT ;  /* 0x0000000000007dc7 */ /* 0x000fe20008000000 */
[----:B------:R-:W-:Y:S01]  /*1720*/  CCTL.IVALL ;  /* 0x00000000ff00798f */ /* 0x000fe20002000000 */
[----:B------:R-:W-:Y:S05]  /*1730*/  BRA `(.L_x_21) ;  /* 0x0000000000047947 */ /* 0x000fea0003800000 */
.L_x_20:
[----:B------:R-:W-:Y:S06]  /*1740*/  BAR.SYNC.DEFER_BLOCKING 0x0 ;  /* 0x0000000000007b1d */ /* 0x000fec0000010000 */
.L_x_21:
[----:B------:R-:W-:Y:S05]  /*1750*/  BRA.U UP0, `(.L_x_22) ;  /* 0x0000001500f07547 */ /* 0x000fea000b800000 */
[----:B------:R-:W2:Y:S01]  /*1760*/  LDCU UR6, c[0x0][0x38c] ;  /* 0x00007180ff0677ac */ /* 0x000ea20008000800 */
[----:B------:R-:W-:Y:S01]  /*1770*/  PLOP3.LUT P2, PT, PT, PT, UP3, 0x80, 0x8 ;  /* 0x000000000008781c */ /* 0x000fe20003f4f038 */
[----:B------:R-:W-:Y:S01]  /*1780*/  IMAD.MOV.U32 R12, RZ, RZ, 0x1 ;  /* 0x00000001ff0c7424 */ /* 0x000fe200078e00ff */
[----:B------:R-:W-:Y:S01]  /*1790*/  ISETP.EQ.OR P3, PT, R0, RZ, P4 ;  /* 0x000000ff0000720c */ /* 0x000fe20002762670 */
[----:B------:R-:W-:Y:S01]  /*17a0*/  UISETP.NE.AND UP1, UPT, UR22, URZ, UPT ;  /* 0x000000ff1600728c */ /* 0x000fe2000bf25270 */
[----:B------:R-:W-:Y:S02]  /*17b0*/  PLOP3.LUT P2, PT, P2, PT, PT, 0x8, 0x80 ;  /* 0x000000000080781c */ /* 0x000fe4000174e170 */
[----:B------:R-:W-:Y:S01]  /*17c0*/  CS2R R10, SRZ ;  /* 0x00000000000a7805 */ /* 0x000fe2000001ff00 */
[----:B------:R-:W-:Y:S01]  /*17d0*/  IMAD.MOV.U32 R9, RZ, RZ, RZ ;  /* 0x000000ffff097224 */ /* 0x000fe200078e00ff */
[----:B------:R-:W3:Y:S01]  /*17e0*/  LDCU UR65, c[0x0][0x370] ;  /* 0x00006e00ff4177ac */ /* 0x000ee20008000800 */
[----:B------:R-:W-:Y:S01]  /*17f0*/  IMAD.MOV.U32 R8, RZ, RZ, 0x1 ;  /* 0x00000001ff087424 */ /* 0x000fe200078e00ff */
[----:B------:R-:W4:Y:S01]  /*1800*/  LDCU.64 UR54, c[0x0][0x348] ;  /* 0x00006900ff3677ac */ /* 0x000f220008000a00 */
[----:B------:R-:W1:Y:S01]  /*1810*/  LDCU UR64, c[0x0][0x374] ;  /* 0x00006e80ff4077ac */ /* 0x000e620008000800 */
[----:B--2---:R-:W-:-:S02]  /*1820*/  UIADD3 UR5, UPT, UPT, UR6, 0x7f, URZ ;  /* 0x0000007f06057890 */ /* 0x004fc4000fffe0ff */
[----:B------:R-:W-:Y:S02]  /*1830*/  UIADD3 UR71, UPT, UPT, UR6, 0xfe, URZ ;  /* 0x000000fe06477890 */ /* 0x000fe4000fffe0ff */
[----:B------:R-:W-:Y:S02]  /*1840*/  USHF.R.S32.HI UR4, URZ, 0x1f, UR5 ;  /* 0x0000001fff047899 */ /* 0x000fe40008011405 */
[----:B------:R-:W-:Y:S02]  /*1850*/  USEL UR38, UR38, 0x2, UP1 ;  /* 0x0000000226267887 */ /* 0x000fe40008800000 */
[----:B------:R-:W-:Y:S02]  /*1860*/  ULEA.HI UR4, UR4, UR5, URZ, 0x7 ;  /* 0x0000000504047291 */ /* 0x000fe4000f8f38ff */
[----:B------:R-:W-:Y:S02]  /*1870*/  USHF.L.U32 UR5, UR24, 0x5, URZ ;  /* 0x0000000518057899 */ /* 0x000fe400080006ff */
[----:B------:R-:W-:-:S02]  /*1880*/  USHF.R.S32.HI UR67, URZ, 0x7, UR4 ;  /* 0x00000007ff437899 */ /* 0x000fc40008011404 */
[----:B------:R-:W-:Y:S02]  /*1890*/  UIADD3 UR4, UPT, UPT, UR6, -0x1, URZ ;  /* 0xffffffff06047890 */ /* 0x000fe4000fffe0ff */
[----:B------:R-:W-:Y:S02]  /*18a0*/  UISETP.LT.U32.AND UP0, UPT, UR67, 0x3, UPT ;  /* 0x000000034300788c */ /* 0x000fe4000bf01070 */
[----:B------:R-:W-:Y:S02]  /*18b0*/  UISETP.GE.U32.AND UP2, UPT, UR4, -0xff, UPT ;  /* 0xffffff010400788c */ /* 0x000fe4000bf46070 */
[----:B------:R-:W-:Y:S02]  /*18c0*/  USEL UR66, UR67, 0x3, UP0 ;  /* 0x0000000343427887 */ /* 0x000fe40008000000 */
[----:B------:R-:W-:Y:S02]  /*18d0*/  ULOP3.LUT UR69, UR5, 0x20, URZ, 0xe2, !UPT ;  /* 0x0000002005457892 */ /* 0x000fe4000f8ee2ff */
[----:B------:R-:W-:-:S02]  /*18e0*/  UIADD3 UR37, UPT, UPT, UR66, -0x1, URZ ;  /* 0xffffffff42257890 */ /* 0x000fc4000fffe0ff */
[----:B------:R-:W-:Y:S01]  /*18f0*/  UIADD3 UR68, UPT, UPT, UR67, -UR66, URZ ;  /* 0x8000004243447290 */ /* 0x000fe2000fffe0ff */
[----:B------:R-:W-:Y:S02]  /*1900*/  UMOV UR29, URZ ;  /* 0x000000ff001d7c82 */ /* 0x000fe40008000000 */
[----:B------:R-:W-:-:S04]  /*1910*/  @UP2 UIADD3 UR37, UPT, UPT, UR66, URZ, URZ ;  /* 0x000000ff42252290 */ /* 0x000fc8000fffe0ff */
[----:B-1-34-:R-:W-:-:S12]  /*1920*/  UIADD3 UR37, UPT, UPT, UR37, 0x1, URZ ;  /* 0x0000000125257890 */ /* 0x01afd8000fffe0ff */
.L_x_46:
[----:B------:R-:W-:Y:S01]  /*1930*/  UISETP.NE.AND UP0, UPT, UR63, URZ, UPT ;  /* 0x000000ff3f00728c */ /* 0x000fe2000bf05270 */
[----:B------:R-:W1:Y:S08]  /*1940*/  S2UR UR63, SR_CgaCtaId ;  /* 0x00000000003f79c3 */ /* 0x000e700000008800 */
[----:B---3--:R-:W-:Y:S05]  /*1950*/  BRA.U UP0, `(.L_x_23) ;  /* 0x0000000100347547 */ /* 0x008fea000b800000 */
[----:B------:R-:W2:Y:S01]  /*1960*/  S2R R0, SR_CgaCtaId ;  /* 0x0000000000007919 */ /* 0x000ea20000008800 */
[----:B------:R-:W-:-:S04]  /*1970*/  MOV R2, 0x400 ;  /* 0x0000040000027802 */ /* 0x000fc80000000f00 */
[----:B--2---:R-:W-:Y:S02]  /*1980*/  LEA R0, R0, R2, 0x18 ;  /* 0x0000000200007211 */ /* 0x004fe400078ec0ff */
[----:B------:R-:W-:-:S03]  /*1990*/  SHF.L.U32 R2, R8, 0x1f, RZ ;  /* 0x0000001f08027819 */ /* 0x000fc600000006ff */
[----:B------:R-:W-:-:S04]  /*19a0*/  IMAD R0, R9, 0x8, R0 ;  /* 0x0000000809007824 */ /* 0x000fc800078e0200 */
[----:B------:R-:W2:Y:S02]  /*19b0*/  SYNCS.PHASECHK.TRANS64.TRYWAIT P0, [R0+URZ+0xe0], R2 ;  /* 0x0000e002000075a7 */ /* 0x000ea400080011ff */
[----:B--2---:R-:W-:Y:S05]  /*19c0*/  @!P0 BRA `(.L_x_24) ;  /* 0x0000006800208947 */ /* 0x004fea0003800000 */
.L_x_125:
[----:B------:R-:W-:Y:S01]  /*19d0*/  VIADD R9, R9, 0x1 ;  /* 0x0000000109097836 */ /* 0x000fe20000000000 */
[----:B------:R2:W-:Y:S04]  /*19e0*/  SYNCS.ARRIVE.TRANS64.A1T0 RZ, [R0+URZ+0xd0], RZ ;  /* 0x0000d0ff00ff79a7 */ /* 0x0005e800081000ff */
[----:B------:R-:W-:-:S04]  /*19f0*/  ISETP.NE.AND P0, PT, R9, 0x2, PT ;  /* 0x000000020900780c */ /* 0x000fc80003f05270 */
[----:B------:R-:W-:Y:S02]  /*1a00*/  SEL R9, R9, RZ, P0 ;  /* 0x000000ff09097207 */ /* 0x000fe40000000000 */
[----:B--2---:R-:W-:-:S04]  /*1a10*/  SEL R0, RZ, 0x1, P0 ;  /* 0x00000001ff007807 */ /* 0x004fc80000000000 */
[----:B------:R-:W-:-:S07]  /*1a20*/  LOP3.LUT R8, R8, R0, RZ, 0x3c, !PT ;  /* 0x0000000008087212 */ /* 0x000fce00078e3cff */
.L_x_23:
[----:B------:R-:W-:Y:S01]  /*1a30*/  UMOV UR22, 0x400 ;  /* 0x0000040000167882 */ /* 0x000fe20000000000 */
[----:B------:R-:W-:Y:S01]  /*1a40*/  SHF.L.U32 R0, R12, 0x1f, RZ ;  /* 0x0000001f0c007819 */ /* 0x000fe200000006ff */
[----:B-1----:R-:W-:Y:S02]  /*1a50*/  ULEA UR22, UR63, UR22, 0x18 ;  /* 0x000000163f167291 */ /* 0x002fe4000f8ec0ff */
[----:B------:R-:W-:Y:S02]  /*1a60*/  UISETP.GE.U32.AND UP0, UPT, UR71, 0xff, UPT ;  /* 0x000000ff4700788c */ /* 0x000fe4000bf06070 */
[----:B------:R-:W-:Y:S02]  /*1a70*/  ULEA UR4, UR29, UR22, 0x3 ;  /* 0x000000161d047291 */ /* 0x000fe4000f8e18ff */
[----:B------:R-:W-:Y:S02]  /*1a80*/  ULEA UR27, UR27, UR70, 0x1 ;  /* 0x000000461b1b7291 */ /* 0x000fe4000f8e08ff */
[----:B------:R-:W-:-:S02]  /*1a90*/  ULEA UR59, UR25, UR69, 0x6 ;  /* 0x00000045193b7291 */ /* 0x000fc4000f8e30ff */
[----:B------:R-:W-:Y:S01]  /*1aa0*/  USHF.L.U32 UR27, UR27, 0x5, URZ ;  /* 0x000000051b1b7899 */ /* 0x000fe200080006ff */
[----:B------:R-:W-:Y:S02]  /*1ab0*/  UMOV UR15, URZ ;  /* 0x000000ff000f7c82 */ /* 0x000fe40008000000 */
[----:B------:R1:W2:Y:S01]  /*1ac0*/  SYNCS.PHASECHK.TRANS64.TRYWAIT P1, [UR4+0x18], R0 ;  /* 0x00001800ff0075a7 */ /* 0x0002a20008021104 */
[----:B------:R-:W-:Y:S08]  /*1ad0*/  BRA.U !UP0, `(.L_x_25) ;  /* 0x0000000508647547 */ /* 0x000ff0000b800000 */
[----:B------:R-:W-:Y:S01]  /*1ae0*/  UMOV UR21, URZ ;  /* 0x000000ff00157c82 */ /* 0x000fe20008000000 */
[----:B------:R-:W-:-:S05]  /*1af0*/  UMOV UR14, UR29 ;  /* 0x0000001d000e7c82 */ /* 0x000fca0008000000 */
.L_x_33:
[----:B------:R-:W-:Y:S01]  /*1b00*/  ULEA UR57, UR14, UR22, 0x3 ;  /* 0x000000160e397291 */ /* 0x000fe2000f8e18ff */
[----:B--2---:R-:W-:Y:S01]  /*1b10*/  @!P4 MOV R2, 0x10000 ;  /* 0x000100000002c802 */ /* 0x004fe20000000f00 */
[----:B--23--:R-:W-:Y:S10]  /*1b20*/  @P1 BRA `(.L_x_26) ;  /* 0x00000000000c1947 */ /* 0x00cff40003800000 */
[----:B------:R-:W-:-:S04]  /*1b30*/  SHF.L.U32 R3, R12, 0x1f, RZ ;  /* 0x0000001f0c037819 */ /* 0x000fc800000006ff */
[----:B------:R-:W2:Y:S02]  /*1b40*/  SYNCS.PHASECHK.TRANS64.TRYWAIT P0, [UR57+0x18], R3 ;  /* 0x00001803ff0075a7 */ /* 0x000ea40008001139 */
[----:B--2---:R-:W-:Y:S05]  /*1b50*/  @!P0 BRA `(.L_x_27) ;  /* 0x0000006400d08947 */ /* 0x004fea0003800000 */
.L_x_26:
[----:B------:R2:W-:Y:S01]  /*1b60*/  @!P4 SYNCS.ARRIVE.TRANS64 RZ, [UR57], R2 ;  /* 0x00000002ffffc9a7 */ /* 0x0005e20008000039 */
[----:B------:R-:W-:-:S04]  /*1b70*/  ULOP3.LUT UR4, UR38, 0x2, URZ, 0xfc, !UPT ;  /* 0x0000000226047892 */ /* 0x000fc8000f8efcff */
[----:B------:R-:W-:-:S09]  /*1b80*/  UISETP.NE.AND UP0, UPT, UR4, 0x2, UPT ;  /* 0x000000020400788c */ /* 0x000fd2000bf05270 */
[----:B------:R-:W-:Y:S05]  /*1b90*/  BRA.U UP0, `(.L_x_28) ;  /* 0x0000000100047547 */ /* 0x000fea000b800000 */
[----:B------:R-:W-:Y:S05]  /*1ba0*/  BPT.TRAP 0x1 ;  /* 0x000000040000795c */ /* 0x000fea0000300000 */
.L_x_28:
[----:B------:R-:W-:Y:S04]  /*1bb0*/  BSSY.RECONVERGENT B0, `(.L_x_29) ;  /* 0x0000003000007945 */ /* 0x000fe80003800200 */
[----:B------:R-:W-:Y:S05]  /*1bc0*/  @P3 BRA `(.L_x_30) ;  /* 0x0000000000043947 */ /* 0x000fea0003800000 */
[----:B------:R-:W-:Y:S05]  /*1bd0*/  BPT.TRAP 0x1 ;  /* 0x000000040000795c */ /* 0x000fea0000300000 */
.L_x_30:
[----:B------:R-:W-:Y:S05]  /*1be0*/  BSYNC.RECONVERGENT B0 ;  /* 0x0000000000007941 */ /* 0x000fea0003800200 */
.L_x_29:
[----:B------:R-:W-:Y:S01]  /*1bf0*/  UIADD3 UR4, UPT, UPT, UR14, 0x1, URZ ;  /* 0x000000010e047890 */ /* 0x000fe2000fffe0ff */
[----:B------:R-:W-:Y:S01]  /*1c00*/  BSSY.RECONVERGENT B0, `(.L_x_31) ;  /* 0x0000041000007945 */ /* 0x000fe20003800200 */
[----:B------:R-:W-:Y:S02]  /*1c10*/  ELECT P0, URZ, PT ;  /* 0x0000000000ff782f */ /* 0x000fe40003800000 */
[----:B------:R-:W-:-:S04]  /*1c20*/  UISETP.NE.AND UP0, UPT, UR4, 0x3, UPT ;  /* 0x000000030400788c */ /* 0x000fc8000bf05270 */
[----:B------:R-:W-:Y:S02]  /*1c30*/  USEL UR5, URZ, 0x1, UP0 ;  /* 0x00000001ff057887 */ /* 0x000fe40008000000 */
[----:B------:R-:W-:-:S04]  /*1c40*/  USEL UR29, UR4, URZ, UP0 ;  /* 0x000000ff041d7287 */ /* 0x000fc80008000000 */
[----:B------:R-:W-:Y:S01]  /*1c50*/  ULEA UR4, UR29, UR22, 0x3 ;  /* 0x000000161d047291 */ /* 0x000fe2000f8e18ff */
[----:B------:R-:W-:-:S04]  /*1c60*/  LOP3.LUT R12, R12, UR5, RZ, 0x3c, !PT ;  /* 0x000000050c0c7c12 */ /* 0x000fc8000f8e3cff */
[----:B-1----:R-:W-:-:S04]  /*1c70*/  SHF.L.U32 R0, R12, 0x1f, RZ ;  /* 0x0000001f0c007819 */ /* 0x002fc800000006ff */
[----:B------:R1:W3:Y:S01]  /*1c80*/  SYNCS.PHASECHK.TRANS64.TRYWAIT P1, [UR4+0x18], R0 ;  /* 0x00001800ff0075a7 */ /* 0x0002e20008021104 */
[----:B------:R-:W-:Y:S05]  /*1c90*/  @!P0 BRA `(.L_x_32) ;  /* 0x0000000000dc8947 */ /* 0x000fea0003800000 */
[----:B------:R-:W-:Y:S02]  /*1ca0*/  USHF.L.U32 UR7, UR14, 0xd, URZ ;  /* 0x0000000d0e077899 */ /* 0x000fe400080006ff */
[----:B------:R-:W-:Y:S02]  /*1cb0*/  UIADD3 UR4, UP1, UPT, UR54, 0x80, URZ ;  /* 0x0000008036047890 */ /* 0x000fe4000ff3e0ff */
[----:B------:R-:W-:Y:S02]  /*1cc0*/  ULOP3.LUT UR32, UR7, UR53, URZ, 0xfc, !UPT ;  /* 0x0000003507207292 */ /* 0x000fe4000f8efcff */
[----:B------:R-:W-:Y:S02]  /*1cd0*/  ULOP3.LUT UR13, UR7, UR45, URZ, 0xfc, !UPT ;  /* 0x0000002d070d7292 */ /* 0x000fe4000f8efcff */
[----:B------:R-:W-:Y:S02]  /*1ce0*/  ULEA UR32, UR32, UR22, 0x2 ;  /* 0x0000001620207291 */ /* 0x000fe4000f8e10ff */
[----:B------:R-:W-:-:S02]  /*1cf0*/  USHF.L.U32 UR58, UR21, 0x7, URZ ;  /* 0x00000007153a7899 */ /* 0x000fc400080006ff */
[----:B------:R-:W-:Y:S02]  /*1d00*/  UIADD3 UR6, UP0, UPT, UR54, 0x180, URZ ;  /* 0x0000018036067890 */ /* 0x000fe4000ff1e0ff */
[----:B------:R-:W-:Y:S02]  /*1d10*/  UIADD3.X UR5, UPT, UPT, URZ, UR55, URZ, UP1, !UPT ;  /* 0x00000037ff057290 */ /* 0x000fe40008ffe4ff */
[----:B------:R-:W-:Y:S02]  /*1d20*/  ULEA UR13, UR13, UR22, 0x2 ;  /* 0x000000160d0d7291 */ /* 0x000fe4000f8e10ff */
[----:B------:R-:W-:Y:S02]  /*1d30*/  UIADD3 UR56, UPT, UPT, UR32, 0x6800, URZ ;  /* 0x0000680020387890 */ /* 0x000fe4000fffe0ff */
[----:B------:R-:W-:Y:S02]  /*1d40*/  UPRMT UR15, URZ, 0x5410, UR31 ;  /* 0x00005410ff0f7896 */ /* 0x000fe4000800001f */
[----:B------:R-:W-:-:S02]  /*1d50*/  UIADD3 UR50, UPT, UPT, UR58, 0x20, URZ ;  /* 0x000000203a327890 */ /* 0x000fc4000fffe0ff */
[----:B------:R-:W-:Y:S02]  /*1d60*/  UIADD3 UR48, UPT, UPT, UR32, 0x8800, URZ ;  /* 0x0000880020307890 */ /* 0x000fe4000fffe0ff */
[----:B------:R-:W-:Y:S02]  /*1d70*/  UIADD3 UR42, UPT, UPT, UR58, 0x40, URZ ;  /* 0x000000403a2a7890 */ /* 0x000fe4000fffe0ff */
[----:B------:R-:W-:Y:S02]  /*1d80*/  UIADD3 UR40, UPT, UPT, UR32, 0xa800, URZ ;  /* 0x0000a80020287890 */ /* 0x000fe4000fffe0ff */
[----:B------:R-:W-:Y:S02]  /*1d90*/  UIADD3 UR34, UPT, UPT, UR58, 0x60, URZ ;  /* 0x000000603a227890 */ /* 0x000fe4000fffe0ff */
[----:B------:R-:W-:Y:S02]  /*1da0*/  UIADD3 UR32, UPT, UPT, UR32, 0xc800, URZ ;  /* 0x0000c80020207890 */ /* 0x000fe4000fffe0ff */
[----:B------:R-:W-:-:S02]  /*1db0*/  UIADD3.X UR7, UPT, UPT, URZ, UR55, URZ, UP0, !UPT ;  /* 0x00000037ff077290 */ /* 0x000fc400087fe4ff */
[----:B------:R-:W-:Y:S02]  /*1dc0*/  UPRMT UR23, URZ, 0x5410, UR30 ;  /* 0x00005410ff177896 */ /* 0x000fe4000800001e */
[----:B------:R-:W-:Y:S02]  /*1dd0*/  UIADD3 UR24, UPT, UPT, UR13, 0x1e800, URZ ;  /* 0x0001e8000d187890 */ /* 0x000fe4000fffe0ff */
[----:B------:R-:W-:Y:S01]  /*1de0*/  UIADD3 UR8, UPT, UPT, UR13, 0x20800, URZ ;  /* 0x000208000d087890 */ /* 0x000fe2000fffe0ff */
[----:B------:R-:W-:Y:S01]  /*1df0*/  UMOV UR46, 0x0 ;  /* 0x00000000002e7882 */ /* 0x000fe20000000000 */
[----:B------:R-:W-:Y:S01]  /*1e00*/  UMOV UR47, 0x10000000 ;  /* 0x10000000002f7882 */ /* 0x000fe20000000000 */
[----:B------:R-:W-:Y:S01]  /*1e10*/  UMOV UR49, UR57 ;  /* 0x0000003900317c82 */ /* 0x000fe20008000000 */
[----:B------:R-:W-:Y:S01]  /*1e20*/  UMOV UR51, UR59 ;  /* 0x0000003b00337c82 */ /* 0x000fe20008000000 */
[----:B------:R-:W-:Y:S01]  /*1e30*/  UMOV UR52, UR60 ;  /* 0x0000003c00347c82 */ /* 0x000fe20008000000 */
[----:B------:R-:W-:Y:S01]  /*1e40*/  UMOV UR41, UR57 ;  /* 0x0000003900297c82 */ /* 0x000fe20008000000 */
[----:B------:R-:W-:Y:S01]  /*1e50*/  UMOV UR43, UR59 ;  /* 0x0000003b002b7c82 */ /* 0x000fe20008000000 */
[----:B------:R-:W-:Y:S01]  /*1e60*/  UMOV UR44, UR60 ;  /* 0x0000003c002c7c82 */ /* 0x000fe20008000000 */
[----:B------:R-:W-:Y:S01]  /*1e70*/  UTMALDG.3D.MULTICAST [UR56], [UR4], UR15, desc[UR46] ;  /* 0x00002e38040073b4 */ /* 0x000fe2000801180f */
[----:B------:R-:W-:Y:S01]  /*1e80*/  UMOV UR33, UR57 ;  /* 0x0000003900217c82 */ /* 0x000fe20008000000 */
        /* <DEDUP_REMOVED lines=10> */
[----:B------:R-:W-:Y:S01]  /*1f30*/  UIADD3 UR16, UPT, UPT, UR13, 0x22800, URZ ;  /* 0x000228000d107890 */ /* 0x000fe2000fffe0ff */
[----:B------:R-:W-:Y:S01]  /*1f40*/  UMOV UR17, UR57 ;  /* 0x0000003900117c82 */ /* 0x000fe20008000000 */
[----:B------:R-:W-:Y:S01]  /*1f50*/  UMOV UR19, UR27 ;  /* 0x0000001b00137c82 */ /* 0x000fe20008000000 */
[----:B------:R-:W-:Y:S01]  /*1f60*/  UTMALDG.3D.MULTICAST [UR40], [UR4], UR15, desc[UR46] ;  /* 0x00002e28040073b4 */ /* 0x000fe2000801180f */
[----:B------:R-:W-:Y:S01]  /*1f70*/  UMOV UR20, UR60 ;  /* 0x0000003c00147c82 */ /* 0x000fe20008000000 */
[----:B------:R-:W-:Y:S01]  /*1f80*/  UMOV UR18, UR42 ;  /* 0x0000002a00127c82 */ /* 0x000fe20008000000 */
[----:B------:R-:W-:Y:S01]  /*1f90*/  UTMALDG.3D.MULTICAST [UR32], [UR4], UR15, desc[UR46] ;  /* 0x00002e20040073b4 */ /* 0x000fe2000801180f */
[----:B------:R-:W-:Y:S01]  /*1fa0*/  UTMALDG.3D.MULTICAST [UR24], [UR6], UR23, desc[UR46] ;  /* 0x00002e18060073b4 */ /* 0x000fe20008011817 */
[----:B------:R4:W-:Y:S01]  /*1fb0*/  UTMALDG.3D.MULTICAST [UR8], [UR6], UR23, desc[UR46] ;  /* 0x00002e08060073b4 */ /* 0x0009e20008011817 */
[----:B------:R1:W-:Y:S01]  /*1fc0*/  UTMALDG.3D.MULTICAST [UR16], [UR6], UR23, desc[UR46] ;  /* 0x00002e10060073b4 */ /* 0x0003e20008011817 */
[----:B----4-:R-:W-:Y:S01]  /*1fd0*/  UIADD3 UR8, UPT, UPT, UR13, 0x24800, URZ ;  /* 0x000248000d087890 */ /* 0x010fe2000fffe0ff */
[----:B------:R-:W-:-:S08]  /*1fe0*/  UMOV UR10, UR34 ;  /* 0x00000022000a7c82 */ /* 0x000fd00008000000 */
[----:B------:R1:W-:Y:S02]  /*1ff0*/  UTMALDG.3D.MULTICAST [UR8], [UR6], UR23, desc[UR46] ;  /* 0x00002e08060073b4 */ /* 0x0003e40008011817 */
[----:B-1----:R-:W-:Y:S01]  /*2000*/  NOP ;  /* 0x0000000000007918 */ /* 0x002fe20000000000 */
.L_x_32:
[----:B------:R-:W-:Y:S05]  /*2010*/  BSYNC.RECONVERGENT B0 ;  /* 0x0000000000007941 */ /* 0x000fea0003800200 */
.L_x_31:
[----:B------:R-:W-:Y:S01]  /*2020*/  UIADD3 UR21, UPT, UPT, UR21, 0x1, URZ ;  /* 0x0000000115157890 */ /* 0x000fe2000fffe0ff */
[----:B------:R-:W-:Y:S01]  /*2030*/  UMOV UR14, UR29 ;  /* 0x0000001d000e7c82 */ /* 0x000fe20008000000 */
[----:B------:R-:W-:Y:S02]  /*2040*/  UMOV UR15, UR37 ;  /* 0x00000025000f7c82 */ /* 0x000fe40008000000 */
[----:B------:R-:W-:-:S09]  /*2050*/  UISETP.NE.AND UP0, UPT, UR21, UR37, UPT ;  /* 0x000000251500728c */ /* 0x000fd2000bf05270 */
[----:B------:R-:W-:Y:S05]  /*2060*/  BRA.U UP0, `(.L_x_33) ;  /* 0xfffffff900a47547 */ /* 0x000fea000b83ffff */
.L_x_25:
[----:B------:R-:W-:Y:S01]  /*2070*/  ULEA UR4, UR29, UR22, 0x3 ;  /* 0x000000161d047291 */ /* 0x000fe2000f8e18ff */
[----:B-1----:R-:W-:Y:S01]  /*2080*/  SHF.L.U32 R0, R12, 0x1f, RZ ;  /* 0x0000001f0c007819 */ /* 0x002fe200000006ff */
[----:B------:R-:W-:Y:S01]  /*2090*/  @!P2 SYNCS.ARRIVE.TRANS64.A1T0 RZ, [UR22+0x68], RZ ;  /* 0x000068ffffffa9a7 */ /* 0x000fe20008100016 */
[----:B------:R-:W-:-:S06]  /*20a0*/  UISETP.GT.AND UP0, UPT, UR67, UR66, UPT ;  /* 0x000000424300728c */ /* 0x000fcc000bf04270 */
[----:B--23--:R1:W2:Y:S03]  /*20b0*/  SYNCS.PHASECHK.TRANS64.TRYWAIT P1, [UR4+0x18], R0 ;  /* 0x00001800ff0075a7 */ /* 0x00c2a60008021104 */
[----:B------:R-:W-:Y:S05]  /*20c0*/  BRA.U !UP0, `(.L_x_34) ;  /* 0x0000000508607547 */ /* 0x000fea000b800000 */
[----:B------:R-:W-:Y:S01]  /*20d0*/  UIADD3 UR23, UPT, UPT, UR68, UR15, URZ ;  /* 0x0000000f44177290 */ /* 0x000fe2000fffe0ff */
[----:B------:R-:W-:-:S11]  /*20e0*/  UMOV UR14, UR29 ;  /* 0x0000001d000e7c82 */ /* 0x000fd60008000000 */
.L_x_42:
[----:B------:R-:W-:Y:S01]  /*20f0*/  ULEA UR57, UR14, UR22, 0x3 ;  /* 0x000000160e397291 */ /* 0x000fe2000f8e18ff */
[----:B--2---:R-:W-:Y:S01]  /*2100*/  @!P4 MOV R2, 0x10000 ;  /* 0x000100000002c802 */ /* 0x004fe20000000f00 */
[----:B--23--:R-:W-:Y:S10]  /*2110*/  @P1 BRA `(.L_x_35) ;  /* 0x00000000000c1947 */ /* 0x00cff40003800000 */
[----:B------:R-:W-:-:S04]  /*2120*/  SHF.L.U32 R3, R12, 0x1f, RZ ;  /* 0x0000001f0c037819 */ /* 0x000fc800000006ff */
[----:B------:R-:W2:Y:S02]  /*2130*/  SYNCS.PHASECHK.TRANS64.TRYWAIT P0, [UR57+0x18], R3 ;  /* 0x00001803ff0075a7 */ /* 0x000ea40008001139 */
[----:B--2---:R-:W-:Y:S05]  /*2140*/  @!P0 BRA `(.L_x_36) ;  /* 0x00000060006c8947 */ /* 0x004fea0003800000 */
.L_x_35:
[----:B------:R2:W-:Y:S01]  /*2150*/  @!P4 SYNCS.ARRIVE.TRANS64 RZ, [UR57], R2 ;  /* 0x00000002ffffc9a7 */ /* 0x0005e20008000039 */
[----:B------:R-:W-:-:S04]  /*2160*/  ULOP3.LUT UR4, UR38, 0x2, URZ, 0xfc, !UPT ;  /* 0x0000000226047892 */ /* 0x000fc8000f8efcff */
[----:B------:R-:W-:-:S09]  /*2170*/  UISETP.NE.AND UP0, UPT, UR4, 0x2, UPT ;  /* 0x000000020400788c */ /* 0x000fd2000bf05270 */
[----:B------:R-:W-:Y:S05]  /*2180*/  BRA.U UP0, `(.L_x_37) ;  /* 0x0000000100047547 */ /* 0x000fea000b800000 */
[----:B------:R-:W-:Y:S05]  /*2190*/  BPT.TRAP 0x1 ;  /* 0x000000040000795c */ /* 0x000fea0000300000 */
.L_x_37:
[----:B------:R-:W-:Y:S04]  /*21a0*/  BSSY.RECONVERGENT B0, `(.L_x_38) ;  /* 0x0000003000007945 */ /* 0x000fe80003800200 */
[----:B------:R-:W-:Y:S05]  /*21b0*/  @P3 BRA `(.L_x_39) ;  /* 0x0000000000043947 */ /* 0x000fea0003800000 */
[----:B------:R-:W-:Y:S05]  /*21c0*/  BPT.TRAP 0x1 ;  /* 0x000000040000795c */ /* 0x000fea0000300000 */
.L_x_39:
[----:B------:R-:W-:Y:S05]  /*21d0*/  BSYNC.RECONVERGENT B0 ;  /* 0x0000000000007941 */ /* 0x000fea0003800200 */
.L_x_38:
        /* <DEDUP_REMOVED lines=57> */
[----:B------:R4:W-:Y:S01]  /*2570*/  UTMALDG.3D.MULTICAST [UR32], [UR4], UR16, desc[UR46] ;  /* 0x00002e20040073b4 */ /* 0x0009e20008011810 */
[----:B------:R-:W-:Y:S01]  /*2580*/  UTMALDG.3D.MULTICAST [UR24], [UR6], UR21, desc[UR46] ;  /* 0x00002e18060073b4 */ /* 0x000fe20008011815 */
[----:B------:R2:W-:Y:S01]  /*2590*/  UTMALDG.3D.MULTICAST [UR8], [UR6], UR21, desc[UR46] ;  /* 0x00002e08060073b4 */ /* 0x0005e20008011815 */
[----:B----4-:R-:W-:-:S09]  /*25a0*/  UIADD3 UR16, UPT, UPT, UR13, 0x22800, URZ ;  /* 0x000228000d107890 */ /* 0x010fd2000fffe0ff */
[----:B------:R4:W-:Y:S01]  /*25b0*/  UTMALDG.3D.MULTICAST [UR16], [UR6], UR21, desc[UR46] ;  /* 0x00002e10060073b4 */ /* 0x0009e20008011815 */
[----:B--2---:R-:W-:Y:S01]  /*25c0*/  UIADD3 UR8, UPT, UPT, UR13, 0x24800, URZ ;  /* 0x000248000d087890 */ /* 0x004fe2000fffe0ff */
[----:B------:R-:W-:-:S08]  /*25d0*/  UMOV UR10, UR34 ;  /* 0x00000022000a7c82 */ /* 0x000fd00008000000 */
[----:B------:R4:W-:Y:S02]  /*25e0*/  UTMALDG.3D.MULTICAST [UR8], [UR6], UR21, desc[UR46] ;  /* 0x00002e08060073b4 */ /* 0x0009e40008011815 */
[----:B----4-:R-:W-:Y:S01]  /*25f0*/  NOP ;  /* 0x0000000000007918 */ /* 0x010fe20000000000 */
.L_x_41:
[----:B------:R-:W-:Y:S05]  /*2600*/  BSYNC.RECONVERGENT B0 ;  /* 0x0000000000007941 */ /* 0x000fea0003800200 */
.L_x_40:
[----:B------:R-:W-:Y:S01]  /*2610*/  UIADD3 UR15, UPT, UPT, UR15, 0x1, URZ ;  /* 0x000000010f0f7890 */ /* 0x000fe2000fffe0ff */
[----:B------:R-:W-:-:S03]  /*2620*/  UMOV UR14, UR29 ;  /* 0x0000001d000e7c82 */ /* 0x000fc60008000000 */
[----:B------:R-:W-:-:S09]  /*2630*/  UISETP.NE.AND UP0, UPT, UR15, UR23, UPT ;  /* 0x000000170f00728c */ /* 0x000fd2000bf05270 */
[----:B------:R-:W-:Y:S05]  /*2640*/  BRA.U UP0, `(.L_x_42) ;  /* 0xfffffff900a87547 */ /* 0x000fea000b83ffff */
.L_x_34:
[C---:B------:R-:W-:Y:S01]  /*2650*/  LEA R3, R11.reuse, UR22, 0x3 ;  /* 0x000000160b037c11 */ /* 0x040fe2000f8e18ff */
[----:B------:R-:W-:Y:S01]  /*2660*/  NOP ;  /* 0x0000000000007918 */ /* 0x000fe20000000000 */
[----:B-1----:R-:W-:Y:S02]  /*2670*/  SHF.L.U32 R0, R10, 0x1f, RZ ;  /* 0x0000001f0a007819 */ /* 0x002fe400000006ff */
[----:B------:R-:W-:Y:S02]  /*2680*/  LEA R4, R11, UR22, 0x4 ;  /* 0x000000160b047c11 */ /* 0x000fe4000f8e20ff */
[----:B------:R-:W1:Y:S02]  /*2690*/  SYNCS.PHASECHK.TRANS64.TRYWAIT P0, [R3+URZ+0x70], R0 ;  /* 0x00007000030075a7 */ /* 0x000e6400080011ff */
[----:B-1----:R-:W-:Y:S05]  /*26a0*/  @!P0 BRA `(.L_x_43) ;  /* 0x0000005c002c8947 */ /* 0x002fea0003800000 */
.L_x_128:
[----:B------:R-:W4:Y:S01]  /*26b0*/  LDS.128 R4, [R4+0x100] ;  /* 0x0001000004047984 */ /* 0x000f220000000c00 */
[----:B------:R-:W-:Y:S01]  /*26c0*/  UISETP.GE.AND UP0, UPT, UR39, 0x1, UPT ;  /* 0x000000012700788c */ /* 0x000fe2000bf06270 */
[----:B------:R-:W-:Y:S01]  /*26d0*/  @!PT LDS RZ, [RZ] ;  /* 0x00000000fffff984 */ /* 0x000fe20000000800 */
[----:B------:R-:W-:Y:S01]  /*26e0*/  @!PT LDS RZ, [RZ] ;  /* 0x00000000fffff984 */ /* 0x000fe20000000800 */
[----:B------:R-:W-:Y:S01]  /*26f0*/  @!PT LDS RZ, [RZ] ;  /* 0x00000000fffff984 */ /* 0x000fe20000000800 */
[----:B------:R-:W-:Y:S01]  /*2700*/  @!PT LDS RZ, [RZ] ;  /* 0x00000000fffff984 */ /* 0x000fe20000000800 */
[----:B------:R1:W-:Y:S06]  /*2710*/  MEMBAR.ALL.CTA ;  /* 0x0000000000007992 */ /* 0x0003ec0000008000 */
[----:B-1----:R-:W1:Y:S01]  /*2720*/  FENCE.VIEW.ASYNC.S ;  /* 0x00000000000073c6 */ /* 0x002e620000000000 */
[----:B----4-:R-:W-:-:S13]  /*2730*/  LOP3.LUT P0, RZ, R6, 0x1, RZ, 0xc0, !PT ;  /* 0x0000000106ff7812 */ /* 0x010fda000780c0ff */
[----:B-1----:R-:W-:Y:S01]  /*2740*/  VOTEU.ANY UP1, P0 ;  /* 0x0000000000ff7886 */ /* 0x002fe20000020100 */
[----:B------:R-:W-:-:S13]  /*2750*/  PLOP3.LUT P0, PT, PT, PT, UP1, 0x80, 0x8 ;  /* 0x000000000008781c */ /* 0x000fda0003f0f018 */
[----:B------:R-:W-:Y:S02]  /*2760*/  @P0 LOP3.LUT R0, R5, 0xffff, RZ, 0xc0, !PT ;  /* 0x0000ffff05000812 */ /* 0x000fe400078ec0ff */
[----:B--2---:R-:W-:Y:S02]  /*2770*/  @P0 MOV R2, R4 ;  /* 0x0000000400020202 */ /* 0x004fe40000000f00 */
[----:B------:R-:W-:Y:S01]  /*2780*/  @P0 R2UR UR5, R0 ;  /* 0x00000000000502ca */ /* 0x000fe200000e0000 */
[----:B------:R-:W-:Y:S01]  /*2790*/  VIADD R0, R3, 0x80 ;  /* 0x0000008003007836 */ /* 0x000fe20000000000 */
[----:B------:R-:W-:Y:S02]  /*27a0*/  @P0 SHF.R.U32.HI R4, RZ, 0x10, R5 ;  /* 0x00000010ff040819 */ /* 0x000fe40000011605 */
[----:B------:R-:W-:Y:S02]  /*27b0*/  @P0 R2UR UR6, R2 ;  /* 0x00000000020602ca */ /* 0x000fe400000e0000 */
[----:B------:R-:W-:-:S02]  /*27c0*/  PRMT R0, RZ, 0x654, R0 ;  /* 0x00000654ff007816 */ /* 0x000fc40000000000 */
[----:B------:R-:W-:Y:S02]  /*27d0*/  @P0 R2UR UR4, R4 ;  /* 0x00000000040402ca */ /* 0x000fe400000e0000 */
[----:B------:R1:W-:Y:S03]  /*27e0*/  SYNCS.ARRIVE.TRANS64.RED.A1T0 RZ, [R0+URZ], RZ ;  /* 0x000000ff00ff79a7 */ /* 0x0003e600081004ff */
[----:B------:R-:W-:-:S04]  /*27f0*/  @UP1 UMOV UR61, UR5 ;  /* 0x00000005003d1c82 */ /* 0x000fc80008000000 */
[----:B------:R-:W-:-:S04]  /*2800*/  @UP1 UMOV UR62, UR6 ;  /* 0x00000006003e1c82 */ /* 0x000fc80008000000 */
[----:B------:R-:W-:Y:S01]  /*2810*/  @UP1 UMOV UR60, UR4 ;  /* 0x00000004003c1c82 */ /* 0x000fe20008000000 */
[----:B------:R-:W-:Y:S05]  /*2820*/  BRA.U !UP0, `(.L_x_44) ;  /* 0x0000000108d47547 */ /* 0x000fea000b800000 */
[----:B------:R-:W2:Y:S01]  /*2830*/  LDCU.128 UR12, c[0x0][0xb10] ;  /* 0x00016200ff0c77ac */ /* 0x000ea20008000c00 */
[----:B------:R-:W4:Y:S01]  /*2840*/  LDCU UR21, c[0x0][0xb20] ;  /* 0x00016400ff1577ac */ /* 0x000f220008000800 */
[----:B------:R-:W3:Y:S01]  /*2850*/  LDCU UR20, c[0x0][0xb0c] ;  /* 0x00016180ff1477ac */ /* 0x000ee20008000800 */
[----:B------:R-:W1:Y:S01]  /*2860*/  LDCU.64 UR8, c[0x0][0xb28] ;  /* 0x00016500ff0877ac */ /* 0x000e620008000a00 */
[----:B------:R-:W-:Y:S02]  /*2870*/  UISETP.NE.AND UP3, UPT, UR39, 0x1, UPT ;  /* 0x000000012700788c */ /* 0x000fe4000bf65270 */
[----:B--2---:R-:W-:Y:S02]  /*2880*/  UIMAD.WIDE.U32 UR6, UR64, UR15, URZ ;  /* 0x0000000f400672a5 */ /* 0x004fe4000f8e00ff */
[----:B------:R-:W-:Y:S02]  /*2890*/  UIMAD.WIDE.U32 UR4, UR65, UR12, URZ ;  /* 0x0000000c410472a5 */ /* 0x000fe4000f8e00ff */
[----:B------:R-:W-:-:S02]  /*28a0*/  UISETP.NE.AND UP0, UPT, UR14, 0x1, UPT ;  /* 0x000000010e00788c */ /* 0x000fc4000bf05270 */
[----:B------:R-:W-:Y:S01]  /*28b0*/  UIMAD.WIDE.U32 UR18, UR61, UR15, URZ ;  /* 0x0000000f3d1272a5 */ /* 0x000fe2000f8e00ff */
[----:B------:R-:W-:Y:S02]  /*28c0*/  UMOV UR6, UR7 ;  /* 0x0000000700067c82 */ /* 0x000fe40008000000 */
[----:B------:R-:W-:Y:S01]  /*28d0*/  UMOV UR4, UR5 ;  /* 0x0000000500047c82 */ /* 0x000fe20008000000 */
[----:B----4-:R-:W-:Y:S02]  /*28e0*/  USHF.R.U32.HI UR6, URZ, UR21, UR6 ;  /* 0x00000015ff067299 */ /* 0x010fe40008011606 */
[----:B---3--:R-:W-:Y:S02]  /*28f0*/  UISETP.NE.AND UP2, UPT, UR20, 0x1, UPT ;  /* 0x000000011400788c */ /* 0x008fe4000bf45270 */
[----:B------:R-:W-:Y:S02]  /*2900*/  USHF.R.U32.HI UR4, URZ, UR13, UR4 ;  /* 0x0000000dff047299 */ /* 0x000fe40008011604 */
[----:B------:R-:W-:-:S02]  /*2910*/  USEL UR5, UR64, UR6, !UP0 ;  /* 0x0000000640057287 */ /* 0x000fc4000c000000 */
[----:B------:R-:W-:Y:S02]  /*2920*/  USEL UR6, UR65, UR4, !UP2 ;  /* 0x0000000441067287 */ /* 0x000fe4000d000000 */
[----:B-1----:R-:W-:Y:S01]  /*2930*/  UIMAD.WIDE.U32 UR10, UR5, UR8, URZ ;  /* 0x00000008050a72a5 */ /* 0x002fe2000f8e00ff */
[----:B------:R-:W-:Y:S01]  /*2940*/  UMOV UR4, UR19 ;  /* 0x0000001300047c82 */ /* 0x000fe20008000000 */
[----:B------:R-:W-:Y:S02]  /*2950*/  UIMAD.WIDE.U32 UR16, UR62, UR12, URZ ;  /* 0x0000000c3e1072a5 */ /* 0x000fe4000f8e00ff */
[----:B------:R-:W-:-:S03]  /*2960*/  UIMAD.WIDE.U32 UR18, UR6, UR8, URZ ;  /* 0x00000008061272a5 */ /* 0x000fc6000f8e00ff */
[----:B------:R-:W-:Y:S01]  /*2970*/  UMOV UR10, UR11 ;  /* 0x0000000b000a7c82 */ /* 0x000fe20008000000 */
[----:B------:R-:W-:Y:S02]  /*2980*/  USHF.R.U32.HI UR4, URZ, UR21, UR4 ;  /* 0x00000015ff047299 */ /* 0x000fe40008011604 */
[----:B------:R-:W-:Y:S01]  /*2990*/  @UP3 USHF.R.U32.HI UR5, URZ, UR9, UR10 ;  /* 0x00000009ff053299 */ /* 0x000fe2000801160a */
[----:B------:R-:W-:Y:S01]  /*29a0*/  UMOV UR16, UR17 ;  /* 0x0000001100107c82 */ /* 0x000fe20008000000 */
[----:B------:R-:W-:Y:S01]  /*29b0*/  UMOV UR18, UR19 ;  /* 0x0000001300127c82 */ /* 0x000fe20008000000 */
[----:B------:R-:W-:Y:S02]  /*29c0*/  USHF.R.U32.HI UR13, URZ, UR13, UR16 ;  /* 0x0000000dff0d7299 */ /* 0x000fe40008011610 */
[----:B------:R-:W-:Y:S02]  /*29d0*/  USEL UR4, UR61, UR4, !UP0 ;  /* 0x000000043d047287 */ /* 0x000fe4000c000000 */
[----:B------:R-:W-:-:S02]  /*29e0*/  @UP3 USHF.R.U32.HI UR6, URZ, UR9, UR18 ;  /* 0x00000009ff063299 */ /* 0x000fc40008011612 */
[----:B------:R-:W-:Y:S02]  /*29f0*/  UIMAD UR7, UR39, UR5, URZ ;  /* 0x00000005270772a4 */ /* 0x000fe4000f8e02ff */
[----:B------:R-:W-:Y:S02]  /*2a00*/  USEL UR5, UR62, UR13, !UP2 ;  /* 0x0000000d3e057287 */ /* 0x000fe4000d000000 */
[----:B------:R-:W-:Y:S02]  /*2a10*/  UIMAD UR10, UR39, UR6, URZ ;  /* 0x00000006270a72a4 */ /* 0x000fe4000f8e02ff */
[----:B------:R-:W-:Y:S02]  /*2a20*/  UISETP.GE.AND UP0, UPT, UR4, UR7, UPT ;  /* 0x000000070400728c */ /* 0x000fe4000bf06270 */
[----:B------:R-:W-:Y:S02]  /*2a30*/  UIMAD.WIDE.U32 UR12, UR4, UR8, URZ ;  /* 0x00000008040c72a5 */ /* 0x000fe4000f8e00ff */
[----:B------:R-:W-:-:S02]  /*2a40*/  UISETP.GE.OR UP0, UPT, UR5, UR10, UP0 ;  /* 0x0000000a0500728c */ /* 0x000fc40008706670 */
        /* <DEDUP_REMOVED lines=19> */
.L_x_44:
[----:B------:R-:W2:Y:S02]  /*2b80*/  LDCU UR4, c[0x0][0xb30] ;  /* 0x00016600ff0477ac */ /* 0x000ea40008000800 */
[----:B--2---:R-:W-:-:S09]  /*2b90*/  UISETP.NE.AND UP0, UPT, UR4, 0x1, UPT ;  /* 0x000000010400788c */ /* 0x004fd2000bf05270 */
[----:B------:R-:W-:Y:S05]  /*2ba0*/  BRA.U UP0, `(.L_x_45) ;  /* 0x0000000100447547 */ /* 0x000fea000b800000 */
[----:B------:R-:W2:Y:S01]  /*2bb0*/  LDCU.128 UR8, c[0x0][0xb10] ;  /* 0x00016200ff0877ac */ /* 0x000ea20008000c00 */
[----:B------:R-:W4:Y:S01]  /*2bc0*/  LDCU UR12, c[0x0][0xb0c] ;  /* 0x00016180ff0c77ac */ /* 0x000f220008000800 */
[----:B------:R-:W1:Y:S01]  /*2bd0*/  LDCU UR13, c[0x0][0xb20] ;  /* 0x00016400ff0d77ac */ /* 0x000e620008000800 */
[----:B--2---:R-:W-:Y:S02]  /*2be0*/  UIMAD.WIDE.U32 UR6, UR62, UR8, URZ ;  /* 0x000000083e0672a5 */ /* 0x004fe4000f8e00ff */
[----:B------:R-:W-:Y:S02]  /*2bf0*/  UIMAD.WIDE.U32 UR4, UR61, UR11, URZ ;  /* 0x0000000b3d0472a5 */ /* 0x000fe4000f8e00ff */
[----:B----4-:R-:W-:Y:S02]  /*2c00*/  UISETP.NE.AND UP2, UPT, UR12, 0x1, UPT ;  /* 0x000000010c00788c */ /* 0x010fe4000bf45270 */
[----:B------:R-:W-:Y:S01]  /*2c10*/  UISETP.NE.AND UP0, UPT, UR10, 0x1, UPT ;  /* 0x000000010a00788c */ /* 0x000fe2000bf05270 */
[----:B------:R-:W-:-:S02]  /*2c20*/  UMOV UR6, UR7 ;  /* 0x0000000700067c82 */ /* 0x000fc40008000000 */
[----:B------:R-:W-:Y:S01]  /*2c30*/  UMOV UR4, UR5 ;  /* 0x0000000500047c82 */ /* 0x000fe20008000000 */
[----:B------:R-:W-:Y:S02]  /*2c40*/  USHF.R.U32.HI UR9, URZ, UR9, UR6 ;  /* 0x00000009ff097299 */ /* 0x000fe40008011606 */
[----:B-1----:R-:W-:Y:S02]  /*2c50*/  USHF.R.U32.HI UR4, URZ, UR13, UR4 ;  /* 0x0000000dff047299 */ /* 0x002fe40008011604 */
[----:B------:R-:W-:Y:S02]  /*2c60*/  USEL UR5, UR62, UR9, !UP2 ;  /* 0x000000093e057287 */ /* 0x000fe4000d000000 */
[----:B------:R-:W-:-:S04]  /*2c70*/  USEL UR4, UR61, UR4, !UP0 ;  /* 0x000000043d047287 */ /* 0x000fc8000c000000 */
[----:B------:R-:W-:Y:S02]  /*2c80*/  UIADD3 UR6, UPT, UPT, UR5, -UR4, URZ ;  /* 0x8000000405067290 */ /* 0x000fe4000fffe0ff */
[----:B------:R-:W-:Y:S02]  /*2c90*/  UIADD3 UR4, UPT, UPT, -UR5, UR4, URZ ;  /* 0x0000000405047290 */ /* 0x000fe4000fffe1ff */
[----:B------:R-:W-:Y:S02]  /*2ca0*/  UIMAD UR61, UR6, UR10, UR61 ;  /* 0x0000000a063d72a4 */ /* 0x000fe4000f8e023d */
[----:B------:R-:W-:-:S12]  /*2cb0*/  UIMAD UR62, UR4, UR12, UR62 ;  /* 0x0000000c043e72a4 */ /* 0x000fd8000f8e023e */
.L_x_45:
[----:B------:R-:W-:Y:S01]  /*2cc0*/  VIADD R11, R11, 0x1 ;  /* 0x000000010b0b7836 */ /* 0x000fe20000000000 */
[----:B------:R-:W-:Y:S02]  /*2cd0*/  R2UR UR5, R56 ;  /* 0x00000000380572ca */ /* 0x000fe400000e0000 */
[----:B------:R-:W-:Y:S02]  /*2ce0*/  R2UR UR4, R55 ;  /* 0x00000000370472ca */ /* 0x000fe400000e0000 */
[C---:B------:R-:W-:Y:S02]  /*2cf0*/  ISETP.NE.AND P0, PT, R11.reuse, 0x2, PT ;  /* 0x000000020b00780c */ /* 0x040fe40003f05270 */
[----:B------:R-:W-:Y:S02]  /*2d00*/  PLOP3.LUT P2, PT, PT, PT, PT, 0x80, 0x8 ;  /* 0x000000000008781c */ /* 0x000fe40003f4f070 */
[----:B-1----:R-:W-:Y:S02]  /*2d10*/  SEL R0, RZ, 0x1, P0 ;  /* 0x00000001ff007807 */ /* 0x002fe40000000000 */
[----:B------:R-:W-:-:S02]  /*2d20*/  SEL R11, R11, RZ, P0 ;  /* 0x000000ff0b0b7207 */ /* 0x000fc40000000000 */
[----:B------:R-:W-:Y:S01]  /*2d30*/  LOP3.LUT R10, R10, R0, RZ, 0x3c, !PT ;  /* 0x000000000a0a7212 */ /* 0x000fe200078e3cff */
[----:B------:R-:W-:Y:S02]  /*2d40*/  UIADD3 UR25, UPT, UPT, UR62, UR5, URZ ;  /* 0x000000053e197290 */ /* 0x000fe4000fffe0ff */
[----:B------:R-:W-:Y:S01]  /*2d50*/  UIADD3 UR27, UPT, UPT, UR61, UR4, URZ ;  /* 0x000000043d1b7290 */ /* 0x000fe2000fffe0ff */
[----:B------:R-:W-:Y:S11]  /*2d60*/  BRA.U UP1, `(.L_x_46) ;  /* 0xffffffe901f07547 */ /* 0x000ff6000b83ffff */
[----:B------:R-:W-:Y:S01]  /*2d70*/  UIADD3 UR22, UPT, UPT, UR22, 0x18, URZ ;  /* 0x0000001816167890 */ /* 0x000fe2000fffe0ff */
[----:B------:R-:W-:-:S03]  /*2d80*/  SHF.L.U32 R2, R12, 0x1f, RZ ;  /* 0x0000001f0c027819 */ /* 0x000fc600000006ff */
[----:B------:R-:W-:-:S09]  /*2d90*/  ULEA UR4, UR29, UR22, 0x3 ;  /* 0x000000161d047291 */ /* 0x000fd2000f8e18ff */
[----:B------:R-:W1:Y:S02]  /*2da0*/  SYNCS.PHASECHK.TRANS64.TRYWAIT P0, [UR4], R2 ;  /* 0x00000002ff0075a7 */ /* 0x000e640008001104 */
[----:B-1----:R-:W-:Y:S05]  /*2db0*/  @!P0 BRA `(.L_x_47) ;  /* 0x00000054007c8947 */ /* 0x002fea0003800000 */
.L_x_130:
[----:B------:R-:W-:-:S04]  /*2dc0*/  UIADD3 UR4, UPT, UPT, UR29, 0x1, URZ ;  /* 0x000000011d047890 */ /* 0x000fc8000fffe0ff */
[----:B------:R-:W-:-:S04]  /*2dd0*/  UISETP.NE.AND UP0, UPT, UR4, 0x3, UPT ;  /* 0x000000030400788c */ /* 0x000fc8000bf05270 */
[----:B------:R-:W-:Y:S02]  /*2de0*/  USEL UR6, URZ, 0x1, UP0 ;  /* 0x00000001ff067887 */ /* 0x000fe40008000000 */
[----:B------:R-:W-:-:S04]  /*2df0*/  USEL UR4, UR4, URZ, UP0 ;  /* 0x000000ff04047287 */ /* 0x000fc80008000000 */
[----:B------:R-:W-:Y:S01]  /*2e00*/  ULEA UR5, UR4, UR22, 0x3 ;  /* 0x0000001604057291 */ /* 0x000fe2000f8e18ff */
[----:B------:R-:W-:-:S04]  /*2e10*/  LOP3.LUT R12, R12, UR6, RZ, 0x3c, !PT ;  /* 0x000000060c0c7c12 */ /* 0x000fc8000f8e3cff */
[----:B-1----:R-:W-:-:S04]  /*2e20*/  SHF.L.U32 R2, R12, 0x1f, RZ ;  /* 0x0000001f0c027819 */ /* 0x002fc800000006ff */
[----:B------:R-:W1:Y:S02]  /*2e30*/  SYNCS.PHASECHK.TRANS64.TRYWAIT P0, [UR5], R2 ;  /* 0x00000002ff0075a7 */ /* 0x000e640008001105 */
[----:B-1----:R-:W-:Y:S05]  /*2e40*/  @!P0 BRA `(.L_x_48) ;  /* 0x0000005400708947 */ /* 0x002fea0003800000 */
.L_x_132:
[----:B------:R-:W-:-:S04]  /*2e50*/  UIADD3 UR4, UPT, UPT, UR4, 0x1, URZ ;  /* 0x0000000104047890 */ /* 0x000fc8000fffe0ff */
[----:B------:R-:W-:-:S04]  /*2e60*/  UISETP.NE.AND UP0, UPT, UR4, 0x3, UPT ;  /* 0x000000030400788c */ /* 0x000fc8000bf05270 */
[----:B------:R-:W-:Y:S02]  /*2e70*/  USEL UR5, URZ, 0x1, UP0 ;  /* 0x00000001ff057887 */ /* 0x000fe40008000000 */
[----:B------:R-:W-:-:S04]  /*2e80*/  USEL UR4, UR4, URZ, UP0 ;  /* 0x000000ff04047287 */ /* 0x000fc80008000000 */
[----:B------:R-:W-:Y:S01]  /*2e90*/  ULEA UR4, UR4, UR22, 0x3 ;  /* 0x0000001604047291 */ /* 0x000fe2000f8e18ff */
[----:B-1----:R-:W-:-:S04]  /*2ea0*/  LOP3.LUT R2, R12, UR5, RZ, 0x3c, !PT ;  /* 0x000000050c027c12 */ /* 0x002fc8000f8e3cff */
[----:B------:R-:W-:Y:S01]  /*2eb0*/  SHF.L.U32 R2, R2, 0x1f, RZ ;  /* 0x0000001f02027819 */ /* 0x000fe200000006ff */
[----:B------:R-:W-:-:S07]  /*2ec0*/  IMAD.U32 R0, RZ, RZ, UR4 ;  /* 0x00000004ff007e24 */ /* 0x000fce000f8e00ff */
.L_x_49:
[----:B-1----:R1:W2:Y:S02]  /*2ed0*/  SYNCS.PHASECHK.TRANS64.TRYWAIT P0, [R0+URZ], R2 ;  /* 0x00000002000075a7 */ /* 0x0022a400080011ff */
[----:B--2---:R-:W-:Y:S05]  /*2ee0*/  @!P0 NANOSLEEP.SYNCS 0x989680 ;  /* 0x009896800000895d */ /* 0x004fea0003900000 */
[----:B------:R-:W2:Y:S02]  /*2ef0*/  @!P0 SYNCS.PHASECHK.TRANS64 P0, [R0+URZ], R2 ;  /* 0x00000002000085a7 */ /* 0x000ea400080010ff */
[----:B--2---:R-:W-:Y:S05]  /*2f00*/  @P0 EXIT ;  /* 0x000000000000094d */ /* 0x004fea0003800000 */
[----:B------:R-:W-:Y:S05]  /*2f10*/  BRA `(.L_x_49) ;  /* 0xfffffffc00ec7947 */ /* 0x000fea000383ffff */
.L_x_22:
[----:B------:R-:W-:-:S04]  /*2f20*/  UISETP.NE.AND UP0, UPT, UR63, URZ, UPT ;  /* 0x000000ff3f00728c */ /* 0x000fc8000bf05270 */
[----:B------:R-:W-:-:S09]  /*2f30*/  UISETP.NE.OR UP0, UPT, UR22, 0x1, UP0 ;  /* 0x000000011600788c */ /* 0x000fd20008705670 */
[----:B------:R-:W-:Y:S05]  /*2f40*/  BRA.U UP0, `(.L_x_50) ;  /* 0x0000000500487547 */ /* 0x000fea000b800000 */
[----:B------:R-:W-:Y:S01]  /*2f50*/  ISETP.GE.U32.AND P2, PT, R0, 0x4, PT ;  /* 0x000000040000780c */ /* 0x000fe20003f46070 */
[----:B------:R-:W-:Y:S01]  /*2f60*/  IMAD.MOV.U32 R12, RZ, RZ, 0x1 ;  /* 0x00000001ff0c7424 */ /* 0x000fe200078e00ff */
[----:B------:R-:W-:Y:S02]  /*2f70*/  CS2R R10, SRZ ;  /* 0x00000000000a7805 */ /* 0x000fe4000001ff00 */
[----:B------:R-:W-:Y:S01]  /*2f80*/  CS2R R8, SRZ ;  /* 0x0000000000087805 */ /* 0x000fe2000001ff00 */
[----:B------:R-:W-:Y:S01]  /*2f90*/  UMOV UR6, 0x400 ;  /* 0x0000040000067882 */ /* 0x000fe20000000000 */
[----:B------:R-:W-:Y:S01]  /*2fa0*/  UMOV UR5, URZ ;  /* 0x000000ff00057c82 */ /* 0x000fe20008000000 */
[----:B------:R-:W-:-:S12]  /*2fb0*/  ULEA UR6, UR63, UR6, 0x18 ;  /* 0x000000063f067291 */ /* 0x000fd8000f8ec0ff */
.L_x_54:
[----:B------:R-:W-:Y:S02]  /*2fc0*/  LEA R2, R8, UR6, 0x3 ;  /* 0x0000000608027c11 */ /* 0x000fe4000f8e18ff */
[----:B------:R-:W-:-:S03]  /*2fd0*/  SHF.L.U32 R4, R9, 0x1f, RZ ;  /* 0x0000001f09047819 */ /* 0x000fc600000006ff */
[----:B------:R-:W-:Y:S01]  /*2fe0*/  VIADD R5, R2, 0xe0 ;  /* 0x000000e002057836 */ /* 0x000fe20000000000 */
[----:B------:R-:W2:Y:S02]  /*2ff0*/  SYNCS.PHASECHK.TRANS64.TRYWAIT P0, [R2+URZ+0xd0], R4 ;  /* 0x0000d004020075a7 */ /* 0x000ea400080011ff */
[----:B--2---:R-:W-:Y:S05]  /*3000*/  @!P0 BRA `(.L_x_51) ;  /* 0x0000005400188947 */ /* 0x004fea0003800000 */
.L_x_133:
[----:B------:R-:W-:Y:S01]  /*3010*/  ULEA UR4, UR5, UR6, 0x3 ;  /* 0x0000000605047291 */ /* 0x000fe2000f8e18ff */
[----:B--2---:R-:W-:Y:S01]  /*3020*/  PRMT R2, RZ, 0x654, R5 ;  /* 0x00000654ff027816 */ /* 0x004fe20000000005 */
[----:B------:R-:W-:Y:S01]  /*3030*/  @!P2 IMAD.MOV.U32 R4, RZ, RZ, 0x10 ;  /* 0x00000010ff04a424 */ /* 0x000fe200078e00ff */
[----:B------:R-:W-:Y:S01]  /*3040*/  SHF.L.U32 R5, R12, 0x1f, RZ ;  /* 0x0000001f0c057819 */ /* 0x000fe200000006ff */
[----:B------:R-:W-:Y:S01]  /*3050*/  UIADD3 UR7, UPT, UPT, UR4, 0x70, URZ ;  /* 0x0000007004077890 */ /* 0x000fe2000fffe0ff */
[----:B------:R2:W-:Y:S05]  /*3060*/  SYNCS.ARRIVE.TRANS64.RED.A1T0 RZ, [R2+URZ], RZ ;  /* 0x000000ff02ff79a7 */ /* 0x0005ea00081004ff */
[----:B------:R-:W-:Y:S01]  /*3070*/  IMAD.U32 R6, RZ, RZ, UR7 ;  /* 0x00000007ff067e24 */ /* 0x000fe2000f8e00ff */
[----:B------:R-:W3:Y:S04]  /*3080*/  SYNCS.PHASECHK.TRANS64.TRYWAIT P0, [UR4+0x80], R5 ;  /* 0x00008005ff0075a7 */ /* 0x000ee80008001104 */
[----:B------:R-:W-:Y:S01]  /*3090*/  PRMT R6, R0, 0x654, R6 ;  /* 0x0000065400067816 */ /* 0x000fe20000000006 */
[----:B--23--:R-:W-:Y:S06]  /*30a0*/  @!P0 BRA `(.L_x_52) ;  /* 0x0000005400048947 */ /* 0x00cfec0003800000 */
.L_x_135:
[----:B------:R-:W-:Y:S01]  /*30b0*/  ULEA UR8, UR5, UR6, 0x4 ;  /* 0x0000000605087291 */ /* 0x000fe2000f8e20ff */
[----:B------:R-:W-:Y:S01]  /*30c0*/  SEL R3, R6, R3, !P2 ;  /* 0x0000000306037207 */ /* 0x000fe20005000000 */
[----:B------:R-:W-:Y:S01]  /*30d0*/  UIADD3 UR9, UPT, UPT, UR4, 0x70, URZ ;  /* 0x0000007004097890 */ /* 0x000fe2000fffe0ff */
[----:B--2---:R-:W-:Y:S01]  /*30e0*/  LEA R2, R11, UR6, 0x3 ;  /* 0x000000060b027c11 */ /* 0x004fe2000f8e18ff */
[----:B------:R-:W-:Y:S01]  /*30f0*/  UIADD3 UR8, UPT, UPT, UR8, 0x100, URZ ;  /* 0x0000010008087890 */ /* 0x000fe2000fffe0ff */
[----:B------:R2:W-:Y:S01]  /*3100*/  @!P2 SYNCS.ARRIVE.TRANS64.RED RZ, [R3+URZ], R4 ;  /* 0x0000000403ffa9a7 */ /* 0x0005e200080004ff */
[----:B------:R-:W-:Y:S01]  /*3110*/  UIADD3 UR4, UPT, UPT, UR5, 0x1, URZ ;  /* 0x0000000105047890 */ /* 0x000fe2000fffe0ff */
[----:B------:R-:W-:-:S03]  /*3120*/  VIADD R8, R8, 0x1 ;  /* 0x0000000108087836 */ /* 0x000fc60000000000 */
[----:B------:R-:W-:Y:S02]  /*3130*/  UISETP.NE.AND UP0, UPT, UR4, 0x2, UPT ;  /* 0x000000020400788c */ /* 0x000fe4000bf05270 */
[----:B------:R-:W-:Y:S01]  /*3140*/  ISETP.NE.AND P0, PT, R8, 0x2, PT ;  /* 0x000000020800780c */ /* 0x000fe20003f05270 */
[----:B------:R-:W-:Y:S06]  /*3150*/  UGETNEXTWORKID.BROADCAST [UR8], [UR9] ;  /* 0x00000000080073ca */ /* 0x000fec0008000100 */
[----:B------:R-:W-:Y:S02]  /*3160*/  USEL UR7, URZ, 0x1, UP0 ;  /* 0x00000001ff077887 */ /* 0x000fe40008000000 */
[----:B------:R-:W-:-:S04]  /*3170*/  USEL UR5, UR4, URZ, UP0 ;  /* 0x000000ff04057287 */ /* 0x000fc80008000000 */
[----:B------:R-:W-:Y:S02]  /*3180*/  LOP3.LUT R12, R12, UR7, RZ, 0x3c, !PT ;  /* 0x000000070c0c7c12 */ /* 0x000fe4000f8e3cff */
[----:B--2---:R-:W-:-:S04]  /*3190*/  SHF.L.U32 R4, R10, 0x1f, RZ ;  /* 0x0000001f0a047819 */ /* 0x004fc800000006ff */
[----:B------:R-:W2:Y:S02]  /*31a0*/  SYNCS.PHASECHK.TRANS64.TRYWAIT P1, [R2+URZ+0x70], R4 ;  /* 0x00007004020075a7 */ /* 0x000ea400080211ff */
[----:B--2---:R-:W-:Y:S05]  /*31b0*/  @!P1 BRA `(.L_x_53) ;  /* 0x0000005000d89947 */ /* 0x004fea0003800000 */
.L_x_136:
[C---:B--2---:R-:W-:Y:S01]  /*31c0*/  LEA R4, R11.reuse, UR6, 0x4 ;  /* 0x000000060b047c11 */ /* 0x044fe2000f8e20ff */
[----:B------:R-:W-:Y:S01]  /*31d0*/  VIADD R2, R2, 0x80 ;  /* 0x0000008002027836 */ /* 0x000fe20000000000 */
[----:B------:R-:W-:Y:S01]  /*31e0*/  SEL R8, R8, RZ, P0 ;  /* 0x000000ff08087207 */ /* 0x000fe20000000000 */
[----:B------:R-:W-:-:S03]  /*31f0*/  VIADD R11, R11, 0x1 ;  /* 0x000000010b0b7836 */ /* 0x000fc60000000000 */
[----:B------:R-:W2:Y:S01]  /*3200*/  LDS.128 R4, [R4+0x100] ;  /* 0x0001000004047984 */ /* 0x000ea20000000c00 */
[----:B------:R-:W-:Y:S02]  /*3210*/  PRMT R2, RZ, 0x654, R2 ;  /* 0x00000654ff027816 */ /* 0x000fe40000000002 */
[C---:B------:R-:W-:Y:S01]  /*3220*/  ISETP.NE.AND P1, PT, R11.reuse, 0x2, PT ;  /* 0x000000020b00780c */ /* 0x040fe20003f25270 */
[----:B------:R-:W-:Y:S01]  /*3230*/  @!PT LDS RZ, [RZ] ;  /* 0x00000000fffff984 */ /* 0x000fe20000000800 */
[----:B------:R-:W-:Y:S01]  /*3240*/  @!PT LDS RZ, [RZ] ;  /* 0x00000000fffff984 */ /* 0x000fe20000000800 */
[----:B------:R-:W-:Y:S01]  /*3250*/  @!PT LDS RZ, [RZ] ;  /* 0x00000000fffff984 */ /* 0x000fe20000000800 */
[----:B------:R-:W-:Y:S01]  /*3260*/  @!PT LDS RZ, [RZ] ;  /* 0x00000000fffff984 */ /* 0x000fe20000000800 */
[----:B------:R3:W-:Y:S06]  /*3270*/  MEMBAR.ALL.CTA ;  /* 0x0000000000007992 */ /* 0x0007ec0000008000 */
[----:B---3--:R-:W3:Y:S01]  /*3280*/  FENCE.VIEW.ASYNC.S ;  /* 0x00000000000073c6 */ /* 0x008ee20000000000 */
[----:B------:R-:W-:Y:S01]  /*3290*/  SEL R11, R11, RZ, P1 ;  /* 0x000000ff0b0b7207 */ /* 0x000fe20000800000 */
[----:B---3--:R3:W-:Y:S01]  /*32a0*/  SYNCS.ARRIVE.TRANS64.RED.A1T0 RZ, [R2+URZ], RZ ;  /* 0x000000ff02ff79a7 */ /* 0x0087e200081004ff */
[----:B--2---:R-:W-:-:S02]  /*32b0*/  LOP3.LUT P3, RZ, R6, 0x1, RZ, 0xc0, !PT ;  /* 0x0000000106ff7812 */ /* 0x004fc4000786c0ff */
[----:B------:R-:W-:-:S04]  /*32c0*/  SEL R4, RZ, 0x1, P1 ;  /* 0x00000001ff047807 */ /* 0x000fc80000800000 */
[----:B------:R-:W-:Y:S02]  /*32d0*/  LOP3.LUT R10, R10, R4, RZ, 0x3c, !PT ;  /* 0x000000040a0a7212 */ /* 0x000fe400078e3cff */
[----:B---3--:R-:W-:-:S04]  /*32e0*/  SEL R2, RZ, 0x1, P0 ;  /* 0x00000001ff027807 */ /* 0x008fc80000000000 */
[----:B------:R-:W-:Y:S01]  /*32f0*/  LOP3.LUT R9, R9, R2, RZ, 0x3c, !PT ;  /* 0x0000000209097212 */ /* 0x000fe200078e3cff */
[----:B------:R-:W-:Y:S06]  /*3300*/  @P3 BRA `(.L_x_54) ;  /* 0xfffffffc002c3947 */ /* 0x000fec000383ffff */
[----:B------:R-:W-:Y:S01]  /*3310*/  ULEA UR4, UR5, UR6, 0x3 ;  /* 0x0000000605047291 */ /* 0x000fe2000f8e18ff */
[----:B------:R-:W-:-:S08]  /*3320*/  SHF.L.U32 R2, R12, 0x1f, RZ ;  /* 0x0000001f0c027819 */ /* 0x000fd000000006ff */
[----:B------:R-:W2:Y:S02]  /*3330*/  SYNCS.PHASECHK.TRANS64 P0, [UR4+0x80], R2 ;  /* 0x00008002ff0075a7 */ /* 0x000ea40008001004 */
[----:B--2---:R-:W-:Y:S05]  /*3340*/  @P0 BRA `(.L_x_55) ;  /* 0x0000000000080947 */ /* 0x004fea0003800000 */
[----:B------:R-:W2:Y:S02]  /*3350*/  SYNCS.PHASECHK.TRANS64.TRYWAIT P0, [UR4+0x80], R2 ;  /* 0x00008002ff0075a7 */ /* 0x000ea40008001104 */
[----:B--2---:R-:W-:Y:S05]  /*3360*/  @!P0 BRA `(.L_x_56) ;  /* 0x0000005000808947 */ /* 0x004fea0003800000 */
.L_x_55:
[----:B------:R-:W-:-:S04]  /*3370*/  UIADD3 UR7, UPT, UPT, UR5, 0x1, URZ ;  /* 0x0000000105077890 */ /* 0x000fc8000fffe0ff */
[----:B------:R-:W-:-:S04]  /*3380*/  UISETP.NE.AND UP0, UPT, UR7, 0x2, UPT ;  /* 0x000000020700788c */ /* 0x000fc8000bf05270 */
[----:B------:R-:W-:Y:S02]  /*3390*/  USEL UR8, URZ, 0x1, UP0 ;  /* 0x00000001ff087887 */ /* 0x000fe40008000000 */
[----:B------:R-:W-:-:S04]  /*33a0*/  USEL UR7, UR7, URZ, UP0 ;  /* 0x000000ff07077287 */ /* 0x000fc80008000000 */
[----:B------:R-:W-:Y:S01]  /*33b0*/  ULEA UR7, UR7, UR6, 0x3 ;  /* 0x0000000607077291 */ /* 0x000fe2000f8e18ff */
[----:B--2---:R-:W-:-:S04]  /*33c0*/  LOP3.LUT R2, R12, UR8, RZ, 0x3c, !PT ;  /* 0x000000080c027c12 */ /* 0x004fc8000f8e3cff */
[----:B------:R-:W-:-:S04]  /*33d0*/  SHF.L.U32 R0, R2, 0x1f, RZ ;  /* 0x0000001f02007819 */ /* 0x000fc800000006ff */
[----:B------:R-:W2:Y:S02]  /*33e0*/  SYNCS.PHASECHK.TRANS64 P0, [UR7+0x80], R0 ;  /* 0x00008000ff0075a7 */ /* 0x000ea40008001007 */
[----:B-12---:R-:W-:Y:S05]  /*33f0*/  @P0 EXIT ;  /* 0x000000000000094d */ /* 0x006fea0003800000 */
[----:B------:R-:W-:Y:S02]  /*3400*/  SHF.L.U32 R2, R2, 0x1f, RZ ;  /* 0x0000001f02027819 */ /* 0x000fe400000006ff */
[----:B------:R-:W-:-:S07]  /*3410*/  MOV R0, UR7 ;  /* 0x0000000700007c02 */ /* 0x000fce0008000f00 */
.L_x_57:
[----:B-1----:R1:W2:Y:S02]  /*3420*/  SYNCS.PHASECHK.TRANS64.TRYWAIT P0, [R0+URZ+0x80], R2 ;  /* 0x00008002000075a7 */ /* 0x0022a400080011ff */
[----:B--2---:R-:W-:Y:S05]  /*3430*/  @!P0 NANOSLEEP.SYNCS 0x989680 ;  /* 0x009896800000895d */ /* 0x004fea0003900000 */
[----:B------:R-:W2:Y:S02]  /*3440*/  @!P0 SYNCS.PHASECHK.TRANS64 P0, [R0+URZ+0x80], R2 ;  /* 0x00008002000085a7 */ /* 0x000ea400080010ff */
[----:B--2---:R-:W-:Y:S05]  /*3450*/  @P0 EXIT ;  /* 0x000000000000094d */ /* 0x004fea0003800000 */
[----:B------:R-:W-:Y:S05]  /*3460*/  BRA `(.L_x_57) ;  /* 0xfffffffc00ec7947 */ /* 0x000fea000383ffff */
.L_x_50:
[----:B------:R-:W-:Y:S05]  /*3470*/  BRA.U UP4, `(.L_x_58) ;  /* 0x0000001504047547 */ /* 0x000fea000b800000 */
[----:B------:R-:W-:Y:S01]  /*3480*/  UMOV UR4, 0x40 ;  /* 0x0000004000047882 */ /* 0x000fe20000000000 */
[----:B------:R-:W-:Y:S01]  /*3490*/  NOP ;  /* 0x0000000000007918 */ /* 0x000fe20000000000 */
[----:B------:R-:W-:Y:S01]  /*34a0*/  ULEA UR5, UR63, UR4, 0x18 ;  /* 0x000000043f057291 */ /* 0x000fe2000f8ec0ff */
[----:B------:R-:W-:Y:S02]  /*34b0*/  UMOV UR6, 0x400 ;  /* 0x0000040000067882 */ /* 0x000fe40000000000 */
[----:B------:R-:W-:-:S06]  /*34c0*/  ULEA UR6, UR63, UR6, 0x18 ;  /* 0x000000063f067291 */ /* 0x000fcc000f8ec0ff */
[----:B------:R-:W2:Y:S02]  /*34d0*/  LDS.U8 R0, [UR5+0x1c] ;  /* 0x00001c05ff007984 */ /* 0x000ea40008000000 */
[----:B--2---:R-:W-:-:S13]  /*34e0*/  ISETP.NE.AND P0, PT, R0, RZ, PT ;  /* 0x000000ff0000720c */ /* 0x004fda0003f05270 */
[----:B------:R-:W-:Y:S05]  /*34f0*/  @P0 BRA `(.L_x_59) ;  /* 0x0000000000580947 */ /* 0x000fea0003800000 */
[----:B------:R-:W-:-:S13]  /*3500*/  ELECT P0, URZ, PT ;  /* 0x0000000000ff782f */ /* 0x000fda0003800000 */
[----:B------:R-:W-:Y:S05]  /*3510*/  @!P0 BRA `(.L_x_60) ;  /* 0x0000000000608947 */ /* 0x000fea0003800000 */
[----:B------:R-:W-:Y:S01]  /*3520*/  UMOV UR4, 0x10 ;  /* 0x0000001000047882 */ /* 0x000fe20000000000 */
[----:B------:R-:W-:Y:S01]  /*3530*/  HFMA2 R0, -RZ, RZ, 0, 5.9604644775390625e-08 ;  /* 0x00000001ff007431 */ /* 0x000fe200000001ff */
[----:B------:R-:W-:-:S03]  /*3540*/  MOV R3, 0xffff ;  /* 0x0000ffff00037802 */ /* 0x000fc60000000f00 */
[----:B------:R-:W-:Y:S04]  /*3550*/  DEPBAR.LE SB2, 0x36 ;  /* 0x0000ad800000791a */ /* 0x000fe80000000000 */
[----:B------:R-:W2:Y:S02]  /*3560*/  UTCATOMSWS.FIND_AND_SET.ALIGN UP0, UR4, UR4 ;  /* 0x00000004000475e3 */ /* 0x000ea40008000800 */
[----:B--2---:R-:W-:Y:S01]  /*3570*/  MOV R4, UR4 ;  /* 0x0000000400047c02 */ /* 0x004fe20008000f00 */
[----:B------:R-:W-:Y:S06]  /*3580*/  BRA.U UP0, `(.L_x_61) ;  /* 0x0000000100187547 */ /* 0x000fec000b800000 */
.L_x_62:
[----:B------:R-:W-:Y:S05]  /*3590*/  NANOSLEEP 0x64 ;  /* 0x000000640000795d */ /* 0x000fea0003800000 */
[----:B------:R-:W-:-:S05]  /*35a0*/  UMOV UR4, 0x10 ;  /* 0x0000001000047882 */ /* 0x000fca0000000000 */
[----:B------:R-:W-:Y:S04]  /*35b0*/  DEPBAR.LE SB2, 0x36 ;  /* 0x0000ad800000791a */ /* 0x000fe80000000000 */
[----:B------:R-:W2:Y:S02]  /*35c0*/  UTCATOMSWS.FIND_AND_SET.ALIGN UP0, UR4, UR4 ;  /* 0x00000004000475e3 */ /* 0x000ea40008000800 */
[----:B--2---:R-:W-:Y:S01]  /*35d0*/  MOV R4, UR4 ;  /* 0x0000000400047c02 */ /* 0x004fe20008000f00 */
[----:B------:R-:W-:Y:S05]  /*35e0*/  BRA.U !UP0, `(.L_x_62) ;  /* 0xfffffffd08e87547 */ /* 0x000fea000b83ffff */
.L_x_61:
[-C--:B------:R-:W-:Y:S02]  /*35f0*/  SHF.L.U32 R3, R3, R4.reuse, RZ ;  /* 0x0000000403037219 */ /* 0x080fe400000006ff */
[----:B------:R-:W-:Y:S01]  /*3600*/  SHF.L.U32 R0, R0, R4, RZ ;  /* 0x0000000400007219 */ /* 0x000fe200000006ff */
[----:B------:R-:W-:Y:S02]  /*3610*/  IMAD.SHL.U32 R4, R4, 0x20, RZ ;  /* 0x0000002004047824 */ /* 0x000fe400078e00ff */
[----:B------:R2:W-:Y:S04]  /*3620*/  ATOMS.OR RZ, [UR5+0x14], R3 ;  /* 0x00001403ffff798c */ /* 0x0005e8000b000005 */
[----:B------:R2:W-:Y:S04]  /*3630*/  ATOMS.OR RZ, [UR5+0x18], R0 ;  /* 0x00001800ffff798c */ /* 0x0005e8000b000005 */
[----:B------:R2:W-:Y:S01]  /*3640*/  STS [UR6+0x120], R4 ;  /* 0x00012004ff007988 */ /* 0x0005e20008000806 */
[----:B------:R-:W-:Y:S05]  /*3650*/  BRA `(.L_x_60) ;  /* 0x0000000000107947 */ /* 0x000fea0003800000 */
.L_x_59:
[----:B------:R-:W-:Y:S02]  /*3660*/  MOV R0, 0xffffffff ;  /* 0xffffffff00007802 */ /* 0x000fe40000000f00 */
[----:B------:R-:W-:-:S03]  /*3670*/  MOV R4, 0x36a0 ;  /* 0x000036a000047802 */ /* 0x000fc60000000f00 */
[----:B------:R2:W-:Y:S04]  /*3680*/  STS [UR6+0x120], R0 ;  /* 0x00012000ff007988 */ /* 0x0005e80008000806 */
[----:B-12--5:R-:W-:Y:S05]  /*3690*/  CALL.REL.NOINC `($__internal_1_$__cuda_sm10x_tcgen05_guardrail_trap_phase_invalid_during_alloc) ;  /* 0x00000054005c7944 */ /* 0x026fea0003c00000 */
.L_x_60:
[----:B------:R-:W-:Y:S05]  /*36a0*/  WARPSYNC.ALL ;  /* 0x0000000000007948 */ /* 0x000fea0003800000 */
[----:B------:R-:W3:Y:S01]  /*36b0*/  S2UR UR4, SR_CgaCtaId ;  /* 0x00000000000479c3 */ /* 0x000ee20000008800 */
[----:B------:R-:W-:Y:S01]  /*36c0*/  UMOV UR71, 0x400 ;  /* 0x0000040000477882 */ /* 0x000fe20000000000 */
[----:B------:R-:W-:-:S06]  /*36d0*/  NOP ;  /* 0x0000000000007918 */ /* 0x000fcc0000000000 */
[----:B------:R-:W-:Y:S06]  /*36e0*/  BAR.ARV 0x6, 0xa0 ;  /* 0x0182800000007b1d */ /* 0x000fec0000002000 */
[----:B------:R-:W4:Y:S01]  /*36f0*/  LDCU UR7, c[0x0][0x38c] ;  /* 0x00007180ff0777ac */ /* 0x000f220008000800 */
[----:B------:R-:W-:Y:S01]  /*3700*/  LOP3.LUT R2, R2, 0xffff, RZ, 0xc0, !PT ;  /* 0x0000ffff02027812 */ /* 0x000fe200078ec0ff */
[----:B------:R-:W-:Y:S01]  /*3710*/  HFMA2 R11, -RZ, RZ, 0, 5.9604644775390625e-08 ;  /* 0x00000001ff0b7431 */ /* 0x000fe200000001ff */
[----:B------:R-:W-:Y:S01]  /*3720*/  MOV R10, RZ ;  /* 0x000000ff000a7202 */ /* 0x000fe20000000f00 */
[----:B------:R-:W1:Y:S01]  /*3730*/  LDCU UR8, c[0x0][0x38c] ;  /* 0x00007180ff0877ac */ /* 0x000e620008000800 */
[----:B------:R-:W-:-:S02]  /*3740*/  R2UR UR72, R2 ;  /* 0x00000000024872ca */ /* 0x000fc400000e0000 */
[----:B------:R-:W-:Y:S01]  /*3750*/  CS2R R8, SRZ ;  /* 0x0000000000087805 */ /* 0x000fe2000001ff00 */
[----:B------:R-:W-:Y:S01]  /*3760*/  UMOV UR75, URZ ;  /* 0x000000ff004b7c82 */ /* 0x000fe20008000000 */
[----:B------:R-:W-:Y:S01]  /*3770*/  UMOV UR9, URZ ;  /* 0x000000ff00097c82 */ /* 0x000fe20008000000 */
[----:B---3--:R-:W-:Y:S01]  /*3780*/  ULEA UR71, UR4, UR71, 0x18 ;  /* 0x0000004704477291 */ /* 0x008fe2000f8ec0ff */
[----:B------:R-:W-:Y:S01]  /*3790*/  UMOV UR76, 0x0 ;  /* 0x00000000004c7882 */ /* 0x000fe20000000000 */
[----:B------:R-:W-:Y:S02]  /*37a0*/  UMOV UR77, 0x4100910 ;  /* 0x04100910004d7882 */ /* 0x000fe40000000000 */
[----:B------:R-:W-:Y:S02]  /*37b0*/  UIADD3 UR6, UPT, UPT, UR71, 0x6800, URZ ;  /* 0x0000680047067890 */ /* 0x000fe4000fffe0ff */
[----:B------:R-:W-:Y:S02]  /*37c0*/  UIADD3 UR5, UPT, UPT, UR71, 0x1e800, URZ ;  /* 0x0001e80047057890 */ /* 0x000fe4000fffe0ff */
[----:B----4-:R-:W-:Y:S01]  /*37d0*/  UIADD3 UR7, UPT, UPT, UR7, 0x7f, URZ ;  /* 0x0000007f07077890 */ /* 0x010fe2000fffe0ff */
[----:B--2---:R-:W2:Y:S01]  /*37e0*/  LDS R0, [UR71+0x120] ;  /* 0x00012047ff007984 */ /* 0x004ea20008000800 */
[----:B------:R-:W-:-:S02]  /*37f0*/  USHF.R.U32.HI UR6, URZ, 0x4, UR6 ;  /* 0x00000004ff067899 */ /* 0x000fc40008011606 */
[----:B------:R-:W-:Y:S02]  /*3800*/  USHF.R.S32.HI UR4, URZ, 0x1f, UR7 ;  /* 0x0000001fff047899 */ /* 0x000fe40008011407 */
[----:B------:R-:W-:Y:S02]  /*3810*/  USHF.R.U32.HI UR5, URZ, 0x4, UR5 ;  /* 0x00000004ff057899 */ /* 0x000fe40008011605 */
[----:B------:R-:W-:Y:S02]  /*3820*/  ULEA.HI UR4, UR4, UR7, URZ, 0x7 ;  /* 0x0000000704047291 */ /* 0x000fe4000f8f38ff */
[----:B------:R-:W-:Y:S02]  /*3830*/  ULOP3.LUT UR6, UR6, 0x3fff, URZ, 0xc0, !UPT ;  /* 0x00003fff06067892 */ /* 0x000fe4000f8ec0ff */
[----:B------:R-:W-:Y:S02]  /*3840*/  USHF.R.S32.HI UR10, URZ, 0x7, UR4 ;  /* 0x00000007ff0a7899 */ /* 0x000fe40008011404 */
[----:B------:R-:W-:-:S02]  /*3850*/  ULOP3.LUT UR5, UR5, 0x3fff, URZ, 0xc0, !UPT ;  /* 0x00003fff05057892 */ /* 0x000fc4000f8ec0ff */
[----:B------:R-:W-:Y:S02]  /*3860*/  UISETP.LT.AND UP0, UPT, UR10, 0x1, UPT ;  /* 0x000000010a00788c */ /* 0x000fe4000bf01270 */
[----:B------:R-:W-:Y:S01]  /*3870*/  IMAD.U32 R12, RZ, RZ, UR10 ;  /* 0x0000000aff0c7e24 */ /* 0x000fe2000f8e00ff */
[----:B------:R-:W-:Y:S02]  /*3880*/  ULOP3.LUT UR73, UR6, 0x10000, URZ, 0xfc, !UPT ;  /* 0x0001000006497892 */ /* 0x000fe4000f8efcff */
[----:B------:R-:W-:Y:S02]  /*3890*/  USEL UR4, UR10, 0x1, !UP0 ;  /* 0x000000010a047887 */ /* 0x000fe4000c000000 */
[----:B------:R-:W-:Y:S02]  /*38a0*/  ULOP3.LUT UR74, UR5, 0x10000, URZ, 0xfc, !UPT ;  /* 0x00010000054a7892 */ /* 0x000fe4000f8efcff */
[----:B------:R-:W-:Y:S02]  /*38b0*/  UIADD3 UR4, UPT, UPT, -UR4, URZ, URZ ;  /* 0x000000ff04047290 */ /* 0x000fe4000fffe1ff */
[----:B-1----:R-:W-:-:S04]  /*38c0*/  UISETP.GE.AND UP4, UPT, UR8, 0x1, UPT ;  /* 0x000000010800788c */ /* 0x002fc8000bf86270 */
[----:B------:R-:W-:Y:S01]  /*38d0*/  IMAD.U32 R14, RZ, RZ, UR4 ;  /* 0x00000004ff0e7e24 */ /* 0x000fe2000f8e00ff */
[----:B--2---:R-:W-:-:S13]  /*38e0*/  R2UR UR7, R0 ;  /* 0x00000000000772ca */ /* 0x004fda00000e0000 */
[----:B------:R-:W-:-:S07]  /*38f0*/  IMAD.U32 R15, RZ, RZ, UR7 ;  /* 0x00000007ff0f7e24 */ /* 0x000fce000f8e00ff */
.L_x_69:
[----:B------:R-:W-:Y:S02]  /*3900*/  LEA R0, R10, UR71, 0x3 ;  /* 0x000000470a007c11 */ /* 0x000fe4000f8e18ff */
[----:B------:R-:W-:Y:S02]  /*3910*/  SHF.L.U32 R2, R9, 0x1f, RZ ;  /* 0x0000001f09027819 */ /* 0x000fe400000006ff */
[----:B------:R-:W-:Y:S01]  /*3920*/  PLOP3.LUT P0, PT, PT, PT, UP4, 0x80, 0x8 ;  /* 0x000000000008781c */ /* 0x000fe20003f0f048 */
[----:B------:R-:W-:Y:S01]  /*3930*/  VIADD R3, R0, 0x80 ;  /* 0x0000008000037836 */ /* 0x000fe20000000000 */
[----:B-1----:R-:W1:Y:S02]  /*3940*/  SYNCS.PHASECHK.TRANS64.TRYWAIT P1, [R0+URZ+0x70], R2 ;  /* 0x00007002000075a7 */ /* 0x002e6400080211ff */
[----:B-1----:R-:W-:Y:S09]  /*3950*/  @!P1 BRA `(.L_x_63) ;  /* 0x0000004c001c9947 */ /* 0x002ff20003800000 */
.L_x_138:
[----:B------:R-:W-:Y:S01]  /*3960*/  LEA R4, R10, UR71, 0x4 ;  /* 0x000000470a047c11 */ /* 0x000fe2000f8e20ff */
[----:B------:R-:W-:Y:S01]  /*3970*/  @UP4 ULEA UR4, UR9, UR71, 0x3 ;  /* 0x0000004709044291 */ /* 0x000fe2000f8e18ff */
[----:B------:R-:W-:Y:S01]  /*3980*/  PLOP3.LUT P2, PT, PT, PT, PT, 0x80, 0x8 ;  /* 0x000000000008781c */ /* 0x000fe20003f4f070 */
[----:B------:R-:W-:Y:S01]  /*3990*/  ULEA UR5, UR75, UR71, 0x3 ;  /* 0x000000474b057291 */ /* 0x000fe2000f8e18ff */
[----:B------:R-:W-:Y:S02]  /*39a0*/  PRMT R3, RZ, 0x654, R3 ;  /* 0x00000654ff037816 */ /* 0x000fe40000000003 */
[----:B------:R-:W2:Y:S01]  /*39b0*/  LDS.128 R4, [R4+0x100] ;  /* 0x0001000004047984 */ /* 0x000ea20000000c00 */
[----:B-1----:R-:W-:Y:S02]  /*39c0*/  @P0 SHF.L.U32 R2, R8, 0x1f, RZ ;  /* 0x0000001f08020819 */ /* 0x002fe400000006ff */
[----:B------:R-:W-:Y:S01]  /*39d0*/  SHF.L.U32 R0, R11, 0x1f, RZ ;  /* 0x0000001f0b007819 */ /* 0x000fe200000006ff */
[----:B------:R-:W-:Y:S01]  /*39e0*/  @!PT LDS RZ, [RZ] ;  /* 0x00000000fffff984 */ /* 0x000fe20000000800 */
[----:B------:R-:W-:Y:S01]  /*39f0*/  @!PT LDS RZ, [RZ] ;  /* 0x00000000fffff984 */ /* 0x000fe20000000800 */
[----:B------:R-:W-:Y:S01]  /*3a00*/  @!PT LDS RZ, [RZ] ;  /* 0x00000000fffff984 */ /* 0x000fe20000000800 */
[----:B------:R-:W-:Y:S01]  /*3a10*/  @!PT LDS RZ, [RZ] ;  /* 0x00000000fffff984 */ /* 0x000fe20000000800 */
[----:B------:R1:W-:Y:S06]  /*3a20*/  MEMBAR.ALL.CTA ;  /* 0x0000000000007992 */ /* 0x0003ec0000008000 */
[----:B-1----:R-:W1:Y:S01]  /*3a30*/  FENCE.VIEW.ASYNC.S ;  /* 0x00000000000073c6 */ /* 0x002e620000000000 */
[----:B------:R-:W-:Y:S01]  /*3a40*/  R2UR UR6, R15 ;  /* 0x000000000f0672ca */ /* 0x000fe200000e0000 */
[----:B------:R-:W-:Y:S01]  /*3a50*/  IMAD.U32 R13, RZ, RZ, UR5 ;  /* 0x00000005ff0d7e24 */ /* 0x000fe2000f8e00ff */
[----:B-1----:R1:W-:Y:S01]  /*3a60*/  SYNCS.ARRIVE.TRANS64.RED.A1T0 RZ, [R3+URZ], RZ ;  /* 0x000000ff03ff79a7 */ /* 0x0023e200081004ff */
[----:B------:R1:W3:Y:S01]  /*3a70*/  @P0 SYNCS.PHASECHK.TRANS64.TRYWAIT P2, [UR4], R2 ;  /* 0x00000002ff0005a7 */ /* 0x0002e20008041104 */
[----:B------:R-:W-:Y:S01]  /*3a80*/  ULEA.HI UR4, UR75, UR75, URZ, 0x1 ;  /* 0x0000004b4b047291 */ /* 0x000fe2000f8f08ff */
[----:B--2---:R-:W-:-:S03]  /*3a90*/  LOP3.LUT P1, RZ, R6, 0x1, RZ, 0xc0, !PT ;  /* 0x0000000106ff7812 */ /* 0x004fc6000782c0ff */
[----:B------:R-:W-:-:S04]  /*3aa0*/  ULOP3.LUT UR8, UR4, 0xffe, URZ, 0xc0, !UPT ;  /* 0x00000ffe04087892 */ /* 0x000fc8000f8ec0ff */
[----:B------:R-:W-:Y:S01]  /*3ab0*/  UIADD3 UR8, UPT, UPT, -UR8, UR75, URZ ;  /* 0x0000004b08087290 */ /* 0x000fe2000fffe1ff */
[----:B------:R-:W2:Y:S01]  /*3ac0*/  SYNCS.PHASECHK.TRANS64.TRYWAIT P0, [UR5+0xb0], R0 ;  /* 0x0000b000ff0075a7 */ /* 0x000ea20008001105 */
[----:B------:R-:W-:-:S04]  /*3ad0*/  USHF.L.U32 UR5, UR4, 0x5, URZ ;  /* 0x0000000504057899 */ /* 0x000fc800080006ff */
[----:B------:R-:W-:-:S04]  /*3ae0*/  ULOP3.LUT UR4, UR5, 0xffffffc0, URZ, 0xc0, !UPT ;  /* 0xffffffc005047892 */ /* 0x000fc8000f8ec0ff */
[----:B------:R-:W-:-:S04]  /*3af0*/  UIADD3 UR4, UPT, UPT, UR6, UR4, URZ ;  /* 0x0000000406047290 */ /* 0x000fc8000fffe0ff */
[----:B------:R-:W-:Y:S01]  /*3b00*/  ULEA UR8, UR8, UR4, 0x14 ;  /* 0x0000000408087291 */ /* 0x000fe2000f8ea0ff */
[----:B-123--:R-:W-:Y:S11]  /*3b10*/  @!P0 BRA `(.L_x_64) ;  /* 0x0000004800c08947 */ /* 0x00eff60003800000 */
.L_x_140:
[----:B------:R-:W-:Y:S01]  /*3b20*/  IADD3 R10, PT, PT, R10, 0x1, RZ ;  /* 0x000000010a0a7810 */ /* 0x000fe20007ffe0ff */
[----:B------:R-:W-:Y:S06]  /*3b30*/  BRA.U !UP4, `(.L_x_65) ;  /* 0x000000050cec7547 */ /* 0x000fec000b800000 */
[----:B------:R-:W-:Y:S01]  /*3b40*/  R2UR UR69, R14 ;  /* 0x000000000e4572ca */ /* 0x000fe200000e0000 */
[----:B------:R-:W-:Y:S01]  /*3b50*/  UPLOP3.LUT UP2, UPT, UPT, UPT, UPT, 0x40, 0x4 ;  /* 0x000000000004789c */ /* 0x000fe20003f4e870 */
[----:B------:R-:W-:Y:S01]  /*3b60*/  R2UR UR68, R12 ;  /* 0x000000000c4472ca */ /* 0x000fe200000e0000 */
[----:B------:R-:W-:-:S14]  /*3b70*/  UMOV UR7, UR9 ;  /* 0x0000000900077c82 */ /* 0x000fdc0008000000 */
.L_x_68:
[----:B------:R-:W-:Y:S02]  /*3b80*/  UIADD3 UR69, UPT, UPT, UR69, 0x1, URZ ;  /* 0x0000000145457890 */ /* 0x000fe4000fffe0ff */
[----:B--2---:R-:W-:Y:S02]  /*3b90*/  ULEA UR5, UR7, UR71, 0x3 ;  /* 0x0000004707057291 */ /* 0x004fe4000f8e18ff */
[----:B------:R-:W-:Y:S01]  /*3ba0*/  UISETP.NE.AND UP3, UPT, UR69, URZ, UPT ;  /* 0x000000ff4500728c */ /* 0x000fe2000bf65270 */
[----:B------:R-:W-:Y:S10]  /*3bb0*/  @P2 BRA `(.L_x_66) ;  /* 0x00000000000c2947 */ /* 0x000ff40003800000 */
[----:B-1----:R-:W-:Y:S04]  /*3bc0*/  SHF.L.U32 R2, R8, 0x1f, RZ ;  /* 0x0000001f08027819 */ /* 0x002fe800000006ff */
[----:B------:R-:W1:Y:S02]  /*3bd0*/  SYNCS.PHASECHK.TRANS64.TRYWAIT P0, [UR5], R2 ;  /* 0x00000002ff0075a7 */ /* 0x000e640008001105 */
[----:B-1----:R-:W-:Y:S05]  /*3be0*/  @!P0 BRA `(.L_x_67) ;  /* 0x0000004800a88947 */ /* 0x002fea0003800000 */
.L_x_66:
[----:B------:R-:W-:Y:S01]  /*3bf0*/  UISETP.NE.AND UP0, UPT, UR68, 0x1, UPT ;  /* 0x000000014400788c */ /* 0x000fe2000bf05270 */
[----:B------:R-:W-:Y:S01]  /*3c00*/  PLOP3.LUT P2, PT, PT, PT, PT, 0x80, 0x8 ;  /* 0x000000000008781c */ /* 0x000fe20003f4f070 */
[----:B------:R-:W-:Y:S01]  /*3c10*/  UIADD3 UR9, UPT, UPT, UR7, 0x1, URZ ;  /* 0x0000000107097890 */ /* 0x000fe2000fffe0ff */
[----:B------:R-:W-:Y:S01]  /*3c20*/  MOV.SPILL R3, UR77 ;  /* 0x0000004d00037c02 */ /* 0x000fe20009000f00 */
[----:B------:R-:W-:Y:S01]  /*3c30*/  UIADD3 UR70, UPT, UPT, UR5, 0x18, URZ ;  /* 0x0000001805467890 */ /* 0x000fe2000fffe0ff */
[----:B-1----:R-:W-:Y:S01]  /*3c40*/  MOV.SPILL R2, UR76 ;  /* 0x0000004c00027c02 */ /* 0x002fe20009000f00 */
[----:B------:R-:W-:Y:S01]  /*3c50*/  UISETP.NE.AND UP1, UPT, UR9, 0x3, UPT ;  /* 0x000000030900788c */ /* 0x000fe2000bf25270 */
[----:B------:R-:W-:Y:S01]  /*3c60*/  PLOP3.LUT P0, PT, PT, PT, UP0, 0x80, 0x8 ;  /* 0x000000000008781c */ /* 0x000fe20003f0f008 */
[----:B------:R-:W-:Y:S02]  /*3c70*/  ULEA UR6, UR7, UR74, 0xb ;  /* 0x0000004a07067291 */ /* 0x000fe4000f8e58ff */
[----:B------:R-:W-:Y:S02]  /*3c80*/  USEL UR5, URZ, 0x1, UP1 ;  /* 0x00000001ff057887 */ /* 0x000fe40008800000 */
[----:B------:R-:W-:Y:S02]  /*3c90*/  USEL UR9, UR9, URZ, UP1 ;  /* 0x000000ff09097287 */ /* 0x000fe40008800000 */
[----:B------:R-:W-:Y:S02]  /*3ca0*/  ULEA UR4, UR7, UR73, 0xb ;  /* 0x0000004907047291 */ /* 0x000fe4000f8e58ff */
[----:B------:R-:W-:Y:S01]  /*3cb0*/  @UP0 ULEA UR7, UR9, UR71, 0x3 ;  /* 0x0000004709070291 */ /* 0x000fe2000f8e18ff */
[----:B------:R-:W-:Y:S01]  /*3cc0*/  LOP3.LUT R8, R8, UR5, RZ, 0x3c, !PT ;  /* 0x0000000508087c12 */ /* 0x000fe2000f8e3cff */
[----:B------:R-:W-:Y:S02]  /*3cd0*/  UIADD3 UR22, UPT, UPT, UR6, 0x2, URZ ;  /* 0x0000000206167890 */ /* 0x000fe4000fffe0ff */
[----:B------:R-:W-:Y:S01]  /*3ce0*/  UIADD3 UR18, UPT, UPT, UR4, 0x2, URZ ;  /* 0x0000000204127890 */ /* 0x000fe2000fffe0ff */
[----:B------:R-:W-:Y:S01]  /*3cf0*/  @P0 SHF.L.U32 R0, R8, 0x1f, RZ ;  /* 0x0000001f08000819 */ /* 0x000fe200000006ff */
[----:B------:R-:W-:Y:S02]  /*3d00*/  UIADD3 UR14, UPT, UPT, UR6, 0x4, URZ ;  /* 0x00000004060e7890 */ /* 0x000fe4000fffe0ff */
[----:B------:R-:W-:Y:S01]  /*3d10*/  UIADD3 UR12, UPT, UPT, UR4, 0x4, URZ ;  /* 0x00000004040c7890 */ /* 0x000fe2000fffe0ff */
[----:B------:R2:W3:Y:S01]  /*3d20*/  @P0 SYNCS.PHASECHK.TRANS64.TRYWAIT P2, [UR7], R0 ;  /* 0x00000000ff0005a7 */ /* 0x0004e20008041107 */
[----:B------:R-:W-:Y:S02]  /*3d30*/  UIADD3 UR66, UPT, UPT, UR6, 0x6, URZ ;  /* 0x0000000606427890 */ /* 0x000fe4000fffe0ff */
        /* <DEDUP_REMOVED lines=24> */
[----:B------:R-:W-:Y:S01]  /*3ec0*/  UIADD3 UR68, UPT, UPT, UR68, -0x1, URZ ;  /* 0xffffffff44447890 */ /* 0x000fe2000fffe0ff */
[----:B------:R-:W-:Y:S01]  /*3ed0*/  UMOV UR7, 0x40004040 ;  /* 0x4000404000077882 */ /* 0x000fe20000000000 */
[----:B------:R-:W-:Y:S01]  /*3ee0*/  UMOV UR76, 0x0 ;  /* 0x00000000004c7882 */ /* 0x000fe20000000000 */
[----:B------:R-:W-:Y:S01]  /*3ef0*/  UMOV UR77, 0x4100910 ;  /* 0x04100910004d7882 */ /* 0x000fe20000000000 */
[----:B------:R-:W-:Y:S01]  /*3f00*/  UMOV UR5, 0x40004040 ;  /* 0x4000404000057882 */ /* 0x000fe20000000000 */
[----:B------:R-:W-:Y:S01]  /*3f10*/  UMOV UR23, 0x40004040 ;  /* 0x4000404000177882 */ /* 0x000fe20000000000 */
[----:B------:R1:W-:Y:S01]  /*3f20*/  UTCHMMA gdesc[UR4], gdesc[UR6], tmem[UR8], tmem[UR76], idesc[UR77], UP2 ;  /* 0x00ff4c06040075ea */ /* 0x0003e20009000008 */
[----:B------:R-:W-:Y:S01]  /*3f30*/  UPLOP3.LUT UP2, UPT, UPT, UPT, UPT, 0x80, 0x8 ;  /* 0x000000000008789c */ /* 0x000fe20003f4f070 */
[----:B------:R-:W-:Y:S01]  /*3f40*/  UMOV UR19, 0x40004040 ;  /* 0x4000404000137882 */ /* 0x000fe20000000000 */
[----:B------:R-:W-:Y:S01]  /*3f50*/  UMOV UR15, 0x40004040 ;  /* 0x40004040000f7882 */ /* 0x000fe20000000000 */
[----:B------:R4:W-:Y:S01]  /*3f60*/  UTCHMMA gdesc[UR18], gdesc[UR22], tmem[UR8], tmem[UR76], idesc[UR77], UPT ;  /* 0x00ff4c16120075ea */ /* 0x0009e2000b800008 */
[----:B------:R-:W-:Y:S01]  /*3f70*/  UMOV UR13, 0x40004040 ;  /* 0x40004040000d7882 */ /* 0x000fe20000000000 */
        /* <DEDUP_REMOVED lines=18> */
[----:B-1----:R-:W-:Y:S01]  /*40a0*/  UIADD3 UR4, UPT, UPT, UR4, 0x606, URZ ;  /* 0x0000060604047890 */ /* 0x002fe2000fffe0ff */
[----:B------:R-:W-:Y:S01]  /*40b0*/  UMOV UR6, 0x0 ;  /* 0x0000000000067882 */ /* 0x000fe20000000000 */
[----:B------:R-:W-:Y:S01]  /*40c0*/  UMOV UR7, 0x4100910 ;  /* 0x0410091000077882 */ /* 0x000fe20000000000 */
[----:B------:R-:W-:Y:S01]  /*40d0*/  UMOV UR31, 0x40004040 ;  /* 0x40004040001f7882 */ /* 0x000fe20000000000 */
[----:B----4-:R-:W-:Y:S01]  /*40e0*/  UMOV UR22, 0x0 ;  /* 0x0000000000167882 */ /* 0x010fe20000000000 */
[----:B------:R-:W-:Y:S01]  /*40f0*/  UMOV UR23, 0x4100910 ;  /* 0x0410091000177882 */ /* 0x000fe20000000000 */
[----:B------:R-:W-:Y:S01]  /*4100*/  R2UR.FILL UR77, R3 ;  /* 0x00000000034d72ca */ /* 0x000fe200004e0000 */
[----:B------:R1:W-:Y:S01]  /*4110*/  UTCHMMA gdesc[UR12], gdesc[UR14], tmem[UR8], tmem[UR22], idesc[UR23], UPT ;  /* 0x00ff160e0c0075ea */ /* 0x0003e2000b800008 */
[----:B------:R-:W-:Y:S01]  /*4120*/  R2UR.FILL UR76, R2 ;  /* 0x00000000024c72ca */ /* 0x000fe200004e0000 */
[----:B------:R-:W-:Y:S01]  /*4130*/  UTCHMMA gdesc[UR64], gdesc[UR66], tmem[UR8], tmem[UR22], idesc[UR23], UPT ;  /* 0x00ff1642400075ea */ /* 0x000fe2000b800008 */
[----:B------:R-:W-:Y:S01]  /*4140*/  UTCHMMA gdesc[UR60], gdesc[UR62], tmem[UR8], tmem[UR22], idesc[UR23], UPT ;  /* 0x00ff163e3c0075ea */ /* 0x000fe2000b800008 */
[----:B------:R-:W-:Y:S01]  /*4150*/  UMOV UR18, 0x0 ;  /* 0x0000000000127882 */ /* 0x000fe20000000000 */
[----:B------:R-:W-:Y:S01]  /*4160*/  UMOV UR19, 0x4100910 ;  /* 0x0410091000137882 */ /* 0x000fe20000000000 */
[----:B------:R-:W-:Y:S01]  /*4170*/  UMOV UR29, 0x40004040 ;  /* 0x40004040001d7882 */ /* 0x000fe20000000000 */
[----:B------:R-:W-:Y:S01]  /*4180*/  UTCHMMA gdesc[UR56], gdesc[UR58], tmem[UR8], tmem[UR18], idesc[UR19], UPT ;  /* 0x00ff123a380075ea */ /* 0x000fe2000b800008 */
[----:B------:R-:W-:Y:S01]  /*4190*/  UTCHMMA gdesc[UR52], gdesc[UR54], tmem[UR8], tmem[UR18], idesc[UR19], UPT ;  /* 0x00ff1236340075ea */ /* 0x000fe2000b800008 */
[----:B------:R-:W-:Y:S01]  /*41a0*/  UTCHMMA gdesc[UR48], gdesc[UR50], tmem[UR8], tmem[UR18], idesc[UR19], UPT ;  /* 0x00ff1232300075ea */ /* 0x000fe2000b800008 */
[----:B------:R-:W-:Y:S01]  /*41b0*/  UTCHMMA gdesc[UR44], gdesc[UR46], tmem[UR8], tmem[UR6], idesc[UR7], UPT ;  /* 0x00ff062e2c0075ea */ /* 0x000fe2000b800008 */
[----:B------:R-:W-:Y:S01]  /*41c0*/  UMOV UR27, 0x40004040 ;  /* 0x40004040001b7882 */ /* 0x000fe20000000000 */
[----:B------:R-:W-:Y:S01]  /*41d0*/  UMOV UR25, 0x40004040 ;  /* 0x4000404000197882 */ /* 0x000fe20000000000 */
[----:B------:R-:W-:Y:S01]  /*41e0*/  UMOV UR21, 0x40004040 ;  /* 0x4000404000157882 */ /* 0x000fe20000000000 */
[----:B------:R-:W-:Y:S01]  /*41f0*/  UMOV UR17, 0x40004040 ;  /* 0x4000404000117882 */ /* 0x000fe20000000000 */
[----:B------:R-:W-:Y:S01]  /*4200*/  UMOV UR11, 0x40004040 ;  /* 0x40004040000b7882 */ /* 0x000fe20000000000 */
[----:B-1----:R-:W-:Y:S01]  /*4210*/  UMOV UR12, 0x0 ;  /* 0x00000000000c7882 */ /* 0x002fe20000000000 */
[----:B------:R-:W-:Y:S01]  /*4220*/  UMOV UR13, 0x4100910 ;  /* 0x04100910000d7882 */ /* 0x000fe20000000000 */
[----:B------:R-:W-:Y:S01]  /*4230*/  UMOV UR14, 0x0 ;  /* 0x00000000000e7882 */ /* 0x000fe20000000000 */
[----:B------:R-:W-:Y:S01]  /*4240*/  UTCHMMA gdesc[UR40], gdesc[UR42], tmem[UR8], tmem[UR12], idesc[UR13], UPT ;  /* 0x00ff0c2a280075ea */ /* 0x000fe2000b800008 */
[----:B------:R-:W-:Y:S01]  /*4250*/  UTCHMMA gdesc[UR36], gdesc[UR38], tmem[UR8], tmem[UR6], idesc[UR7], UPT ;  /* 0x00ff0626240075ea */ /* 0x000fe2000b800008 */
[----:B------:R-:W-:Y:S01]  /*4260*/  UMOV UR15, 0x4100910 ;  /* 0x04100910000f7882 */ /* 0x000fe20000000000 */
[----:B------:R-:W-:Y:S01]  /*4270*/  UTCHMMA gdesc[UR32], gdesc[UR34], tmem[UR8], tmem[UR18], idesc[UR19], UPT ;  /* 0x00ff1222200075ea */ /* 0x000fe2000b800008 */
[----:B------:R-:W-:Y:S01]  /*4280*/  UTCHMMA gdesc[UR28], gdesc[UR30], tmem[UR8], tmem[UR14], idesc[UR15], UPT ;  /* 0x00ff0e1e1c0075ea */ /* 0x000fe2000b800008 */
[----:B------:R-:W-:Y:S01]  /*4290*/  UTCHMMA gdesc[UR24], gdesc[UR26], tmem[UR8], tmem[UR12], idesc[UR13], UPT ;  /* 0x00ff0c1a180075ea */ /* 0x000fe2000b800008 */
[----:B------:R1:W-:Y:S01]  /*42a0*/  UTCHMMA gdesc[UR16], gdesc[UR20], tmem[UR8], tmem[UR6], idesc[UR7], UPT ;  /* 0x00ff0614100075ea */ /* 0x0003e2000b800008 */
[----:B------:R2:W-:Y:S01]  /*42b0*/  UTCHMMA gdesc[UR4], gdesc[UR10], tmem[UR8], tmem[UR76], idesc[UR77], UPT ;  /* 0x00ff4c0a040075ea */ /* 0x0005e2000b800008 */
[----:B------:R2:W-:Y:S01]  /*42c0*/  UTCBAR.MULTICAST [UR70], URZ, UR72 ;  /* 0x000000ff460073e9 */ /* 0x0005e20008000848 */
[----:B-1----:R-:W-:Y:S01]  /*42d0*/  UMOV UR7, UR9 ;  /* 0x0000000900077c82 */ /* 0x002fe20008000000 */
[----:B---3--:R-:W-:Y:S05]  /*42e0*/  BRA.U UP3, `(.L_x_68) ;  /* 0xfffffff903247547 */ /* 0x008fea000b83ffff */
.L_x_65:
[----:B--2---:R-:W-:Y:S02]  /*42f0*/  R2UR UR4, R13 ;  /* 0x000000000d0472ca */ /* 0x004fe400000e0000 */
[----:B------:R-:W-:-:S04]  /*4300*/  ISETP.NE.AND P0, PT, R10, 0x2, PT ;  /* 0x000000020a00780c */ /* 0x000fc80003f05270 */
[----:B-1----:R-:W-:Y:S02]  /*4310*/  SEL R0, RZ, 0x1, P0 ;  /* 0x00000001ff007807 */ /* 0x002fe40000000000 */
[----:B------:R-:W-:Y:S02]  /*4320*/  SEL R10, R10, RZ, P0 ;  /* 0x000000ff0a0a7207 */ /* 0x000fe40000000000 */
[----:B------:R-:W-:-:S03]  /*4330*/  LOP3.LUT R9, R9, R0, RZ, 0x3c, !PT ;  /* 0x0000000009097212 */ /* 0x000fc600078e3cff */
[----:B------:R-:W-:Y:S02]  /*4340*/  UIADD3 UR5, UPT, UPT, UR4, 0x90, URZ ;  /* 0x0000009004057890 */ /* 0x000fe4000fffe0ff */
[----:B------:R-:W-:-:S04]  /*4350*/  UIADD3 UR4, UPT, UPT, UR75, 0x1, URZ ;  /* 0x000000014b047890 */ /* 0x000fc8000fffe0ff */
[----:B------:R-:W-:-:S03]  /*4360*/  UISETP.NE.AND UP0, UPT, UR4, 0x4, UPT ;  /* 0x000000040400788c */ /* 0x000fc6000bf05270 */
[----:B------:R1:W-:Y:S01]  /*4370*/  UTCBAR [UR5], URZ ;  /* 0x000000ff050073e9 */ /* 0x0003e200080000ff */
[----:B------:R-:W-:Y:S02]  /*4380*/  USEL UR6, URZ, 0x1, UP0 ;  /* 0x00000001ff067887 */ /* 0x000fe40008000000 */
[----:B------:R-:W-:-:S04]  /*4390*/  USEL UR75, UR4, URZ, UP0 ;  /* 0x000000ff044b7287 */ /* 0x000fc80008000000 */
[----:B------:R-:W-:Y:S01]  /*43a0*/  LOP3.LUT R11, R11, UR6, RZ, 0x3c, !PT ;  /* 0x000000060b0b7c12 */ /* 0x000fe2000f8e3cff */
[----:B------:R-:W-:Y:S07]  /*43b0*/  @P1 BRA `(.L_x_69) ;  /* 0xfffffff400501947 */ /* 0x000fee000383ffff */
[----:B------:R-:W2:Y:S01]  /*43c0*/  S2UR UR8, SR_CgaCtaId ;  /* 0x00000000000879c3 */ /* 0x000ea20000008800 */
[----:B------:R-:W-:Y:S01]  /*43d0*/  ELECT P0, URZ, PT ;  /* 0x0000000000ff782f */ /* 0x000fe20003800000 */
[----:B------:R-:W-:Y:S01]  /*43e0*/  IMAD.MOV.U32 R0, RZ, RZ, 0x1 ;  /* 0x00000001ff007424 */ /* 0x000fe200078e00ff */
[----:B------:R-:W-:Y:S01]  /*43f0*/  UIADD3 UR71, UPT, UPT, UR71, 0xb0, URZ ;  /* 0x000000b047477890 */ /* 0x000fe2000fffe0ff */
[----:B------:R-:W-:Y:S01]  /*4400*/  SHF.L.U32 R2, R11, 0x1f, RZ ;  /* 0x0000001f0b027819 */ /* 0x000fe200000006ff */
[----:B------:R-:W-:-:S03]  /*4410*/  UMOV UR4, 0x40 ;  /* 0x0000004000047882 */ /* 0x000fc60000000000 */
[----:B------:R-:W-:Y:S01]  /*4420*/  UVIRTCOUNT.DEALLOC.SMPOOL 0x80 ;  /* 0x000000800000784c */ /* 0x000fe20000000000 */
[----:B--2---:R-:W-:Y:S02]  /*4430*/  ULEA UR8, UR8, UR4, 0x18 ;  /* 0x0000000408087291 */ /* 0x004fe4000f8ec0ff */
[----:B------:R-:W-:-:S07]  /*4440*/  ULEA UR4, UR75, UR71, 0x3 ;  /* 0x000000474b047291 */ /* 0x000fce000f8e18ff */
[----:B------:R2:W-:Y:S02]  /*4450*/  @P0 STS.U8 [UR8+0x1c], R0 ;  /* 0x00001c00ff000988 */ /* 0x0005e40008000008 */
[----:B------:R-:W3:Y:S02]  /*4460*/  SYNCS.PHASECHK.TRANS64.TRYWAIT P0, [UR4], R2 ;  /* 0x00000002ff0075a7 */ /* 0x000ee40008001104 */
[----:B--23--:R-:W-:Y:S05]  /*4470*/  @!P0 BRA `(.L_x_70) ;  /* 0x00000040009c8947 */ /* 0x00cfea0003800000 */
.L_x_143:
[----:B------:R-:W-:-:S04]  /*4480*/  UIADD3 UR4, UPT, UPT, UR75, 0x1, URZ ;  /* 0x000000014b047890 */ /* 0x000fc8000fffe0ff */
[----:B------:R-:W-:-:S04]  /*4490*/  UISETP.NE.AND UP0, UPT, UR4, 0x4, UPT ;  /* 0x000000040400788c */ /* 0x000fc8000bf05270 */
[----:B------:R-:W-:Y:S02]  /*44a0*/  USEL UR6, URZ, 0x1, UP0 ;  /* 0x00000001ff067887 */ /* 0x000fe40008000000 */
[----:B------:R-:W-:-:S04]  /*44b0*/  USEL UR4, UR4, URZ, UP0 ;  /* 0x000000ff04047287 */ /* 0x000fc80008000000 */
[----:B-1----:R-:W-:Y:S01]  /*44c0*/  ULEA UR5, UR4, UR71, 0x3 ;  /* 0x0000004704057291 */ /* 0x002fe2000f8e18ff */
[----:B--2---:R-:W-:-:S04]  /*44d0*/  LOP3.LUT R2, R11, UR6, RZ, 0x3c, !PT ;  /* 0x000000060b027c12 */ /* 0x004fc8000f8e3cff */
[----:B------:R-:W-:-:S04]  /*44e0*/  SHF.L.U32 R3, R2, 0x1f, RZ ;  /* 0x0000001f02037819 */ /* 0x000fc800000006ff */
[----:B------:R-:W1:Y:S02]  /*44f0*/  SYNCS.PHASECHK.TRANS64.TRYWAIT P0, [UR5], R3 ;  /* 0x00000003ff0075a7 */ /* 0x000e640008001105 */
[----:B-1----:R-:W-:Y:S05]  /*4500*/  @!P0 BRA `(.L_x_71) ;  /* 0x0000004000908947 */ /* 0x002fea0003800000 */
.L_x_145:
        /* <DEDUP_REMOVED lines=9> */
.L_x_147:
[----:B------:R-:W-:-:S04]  /*45a0*/  UIADD3 UR4, UPT, UPT, UR4, 0x1, URZ ;  /* 0x0000000104047890 */ /* 0x000fc8000fffe0ff */
[----:B------:R-:W-:-:S04]  /*45b0*/  UISETP.NE.AND UP0, UPT, UR4, 0x4, UPT ;  /* 0x000000040400788c */ /* 0x000fc8000bf05270 */
[----:B------:R-:W-:Y:S02]  /*45c0*/  USEL UR5, URZ, 0x1, UP0 ;  /* 0x00000001ff057887 */ /* 0x000fe40008000000 */
[----:B------:R-:W-:-:S04]  /*45d0*/  USEL UR4, UR4, URZ, UP0 ;  /* 0x000000ff04047287 */ /* 0x000fc80008000000 */
[----:B------:R-:W-:Y:S01]  /*45e0*/  ULEA UR4, UR4, UR71, 0x3 ;  /* 0x0000004704047291 */ /* 0x000fe2000f8e18ff */
[----:B------:R-:W-:-:S04]  /*45f0*/  LOP3.LUT R2, R2, UR5, RZ, 0x3c, !PT ;  /* 0x0000000502027c12 */ /* 0x000fc8000f8e3cff */
[----:B------:R-:W-:-:S04]  /*4600*/  SHF.L.U32 R2, R2, 0x1f, RZ ;  /* 0x0000001f02027819 */ /* 0x000fc800000006ff */
[----:B------:R-:W2:Y:S02]  /*4610*/  SYNCS.PHASECHK.TRANS64.TRYWAIT P0, [UR4], R2 ;  /* 0x00000002ff0075a7 */ /* 0x000ea40008001104 */
[----:B--2---:R-:W-:Y:S05]  /*4620*/  @!P0 BRA `(.L_x_73) ;  /* 0x0000004000788947 */ /* 0x004fea0003800000 */
.L_x_149:
[----:B------:R-:W-:Y:S01]  /*4630*/  NOP ;  /* 0x0000000000007918 */ /* 0x000fe20000000000 */
[----:B-1----:R-:W1:Y:S01]  /*4640*/  LDS R0, [UR8+0x14] ;  /* 0x00001408ff007984 */ /* 0x002e620008000800 */
[----:B------:R-:W-:Y:S01]  /*4650*/  R2UR UR4, R15 ;  /* 0x000000000f0472ca */ /* 0x000fe200000e0000 */
[----:B------:R-:W-:Y:S01]  /*4660*/  UMOV UR5, 0xffff ;  /* 0x0000ffff00057882 */ /* 0x000fe20000000000 */
[----:B------:R-:W-:-:S11]  /*4670*/  UMOV UR6, 0x1 ;  /* 0x0000000100067882 */ /* 0x000fd60000000000 */
[----:B------:R-:W-:-:S04]  /*4680*/  ULOP3.LUT UR4, UR4, 0xffff, URZ, 0xc0, !UPT ;  /* 0x0000ffff04047892 */ /* 0x000fc8000f8ec0ff */
[----:B------:R-:W-:-:S04]  /*4690*/  USHF.R.U32.HI UR4, URZ, 0x5, UR4 ;  /* 0x00000005ff047899 */ /* 0x000fc80008011604 */
[----:B------:R-:W-:Y:S02]  /*46a0*/  USHF.L.U32 UR5, UR5, UR4, URZ ;  /* 0x0000000405057299 */ /* 0x000fe400080006ff */
[----:B------:R-:W-:-:S04]  /*46b0*/  USHF.L.U32 UR4, UR6, UR4, URZ ;  /* 0x0000000406047299 */ /* 0x000fc800080006ff */
[----:B-1----:R-:W-:-:S04]  /*46c0*/  LOP3.LUT R0, R0, UR5, RZ, 0xc0, !PT ;  /* 0x0000000500007c12 */ /* 0x002fc8000f8ec0ff */
[----:B------:R-:W-:-:S13]  /*46d0*/  ISETP.NE.AND P0, PT, R0, UR5, PT ;  /* 0x0000000500007c0c */ /* 0x000fda000bf05270 */
[----:B------:R-:W-:Y:S05]  /*46e0*/  @P0 BRA `(.L_x_74) ;  /* 0x0000000000580947 */ /* 0x000fea0003800000 */
[----:B------:R-:W1:Y:S02]  /*46f0*/  LDS R0, [UR8+0x18] ;  /* 0x00001808ff007984 */ /* 0x000e640008000800 */
[----:B-1----:R-:W-:-:S04]  /*4700*/  LOP3.LUT R0, R0, UR4, RZ, 0xc0, !PT ;  /* 0x0000000400007c12 */ /* 0x002fc8000f8ec0ff */
[----:B------:R-:W-:-:S13]  /*4710*/  ISETP.NE.AND P0, PT, R0, UR4, PT ;  /* 0x0000000400007c0c */ /* 0x000fda000bf05270 */
[----:B------:R-:W-:Y:S05]  /*4720*/  @P0 BRA `(.L_x_75) ;  /* 0x00000000003c0947 */ /* 0x000fea0003800000 */
[----:B------:R-:W1:Y:S01]  /*4730*/  S2R R2, SR_LANEID ;  /* 0x0000000000027919 */ /* 0x000e620000000000 */
[----:B------:R-:W-:-:S06]  /*4740*/  ULOP3.LUT UR5, URZ, UR5, URZ, 0x33, !UPT ;  /* 0x00000005ff057292 */ /* 0x000fcc000f8e33ff */
[----:B------:R-:W-:-:S04]  /*4750*/  IMAD.U32 R0, RZ, RZ, UR5 ;  /* 0x00000005ff007e24 */ /* 0x000fc8000f8e00ff */
[----:B------:R2:W3:Y:S02]  /*4760*/  REDUX UR7, R0 ;  /* 0x00000000000773c4 */ /* 0x0004e40000000000 */
[----:B------:R4:W-:Y:S01]  /*4770*/  UTCATOMSWS.AND URZ, UR5 ;  /* 0x0000000500ff79e3 */ /* 0x0009e20008000000 */
[----:B--2---:R-:W-:Y:S01]  /*4780*/  LOP3.LUT R0, RZ, UR4, RZ, 0x33, !PT ;  /* 0x00000004ff007c12 */ /* 0x004fe2000f8e33ff */
[----:B------:R-:W-:Y:S02]  /*4790*/  VOTEU.ANY UR4, UPT, PT ;  /* 0x0000000000047886 */ /* 0x000fe400038e0100 */
[----:B------:R-:W-:Y:S02]  /*47a0*/  UFLO.U32 UR4, UR4 ;  /* 0x00000004000472bd */ /* 0x000fe400080e0000 */
[----:B------:R-:W2:Y:S04]  /*47b0*/  REDUX UR6, R0 ;  /* 0x00000000000673c4 */ /* 0x000ea80000000000 */
[----:B-1----:R-:W-:-:S02]  /*47c0*/  ISETP.EQ.U32.AND P0, PT, R2, UR4, PT ;  /* 0x0000000402007c0c */ /* 0x002fc4000bf02070 */
[----:B---3--:R-:W-:-:S11]  /*47d0*/  MOV R2, UR7 ;  /* 0x0000000700027c02 */ /* 0x008fd60008000f00 */
[----:B------:R4:W-:Y:S01]  /*47e0*/  @P0 ATOMS.AND RZ, [UR8+0x14], R2 ;  /* 0x00001402ffff098c */ /* 0x0009e2000a800008 */
[----:B--2---:R-:W-:-:S05]  /*47f0*/  IMAD.U32 R0, RZ, RZ, UR6 ;  /* 0x00000006ff007e24 */ /* 0x004fca000f8e00ff */
[----:B------:R4:W-:Y:S01]  /*4800*/  @P0 ATOMS.AND RZ, [UR8+0x18], R0 ;  /* 0x00001800ffff098c */ /* 0x0009e2000a800008 */
[----:B------:R-:W-:Y:S05]  /*4810*/  BRA `(.L_x_76) ;  /* 0x0000000000147947 */ /* 0x000fea0003800000 */
.L_x_75:
[----:B------:R-:W-:Y:S02]  /*4820*/  MOV R2, 0x4840 ;  /* 0x0000484000027802 */ /* 0x000fe40000000f00 */
[----:B-----5:R-:W-:Y:S05]  /*4830*/  CALL.REL.NOINC `($__internal_0_$__cuda_sm10x_tcgen05_guardrail_trap_col_being_dealloced_not_returned_by_alloc) ;  /* 0x0000004000e87944 */ /* 0x020fea0003c00000 */
[----:B------:R-:W-:Y:S05]  /*4840*/  BRA `(.L_x_76) ;  /* 0x0000000000087947 */ /* 0x000fea0003800000 */
.L_x_74:
[----:B------:R-:W-:Y:S02]  /*4850*/  MOV R2, 0x4870 ;  /* 0x0000487000027802 */ /* 0x000fe40000000f00 */
[----:B-----5:R-:W-:Y:S05]  /*4860*/  CALL.REL.NOINC `($__internal_2_$__cuda_sm10x_tcgen05_guardrail_trap_unallocated_columns_being_dealloced) ;  /* 0x0000004000f47944 */ /* 0x020fea0003c00000 */
.L_x_76:
[----:B------:R-:W-:Y:S01]  /*4870*/  NOP ;  /* 0x0000000000007918 */ /* 0x000fe20000000000 */
[----:B----4-:R-:W-:Y:S05]  /*4880*/  EXIT ;  /* 0x000000000000794d */ /* 0x010fea0003800000 */
.L_x_58:
[----:B------:R-:W-:-:S09]  /*4890*/  UISETP.NE.OR UP0, UPT, UR22, 0x3, !UP3 ;  /* 0x000000031600788c */ /* 0x000fd2000df05670 */
[----:B------:R-:W-:Y:S05]  /*48a0*/  BRA.U UP0, `(.L_x_77) ;  /* 0x0000000d00f07547 */ /* 0x000fea000b800000 */
[----:B------:R-:W2:Y:S01]  /*48b0*/  LDCU UR33, c[0x0][0x370] ;  /* 0x00006e00ff2177ac */ /* 0x000ea20008000800 */
[----:B------:R-:W3:Y:S01]  /*48c0*/  LDC.64 R16, c[0x0][0x348] ;  /* 0x0000d200ff107b82 */ /* 0x000ee20000000a00 */
[----:B------:R-:W-:Y:S02]  /*48d0*/  HFMA2 R13, -RZ, RZ, 0, 0 ;  /* 0x00000000ff0d7431 */ /* 0x000fe400000001ff */
[----:B------:R-:W-:Y:S01]  /*48e0*/  IMAD.MOV.U32 R15, RZ, RZ, 0x1 ;  /* 0x00000001ff0f7424 */ /* 0x000fe200078e00ff */
[----:B------:R-:W2:Y:S01]  /*48f0*/  LDCU.128 UR28, c[0x0][0xb10] ;  /* 0x00016200ff1c77ac */ /* 0x000ea20008000c00 */
[----:B------:R-:W-:Y:S01]  /*4900*/  IMAD.MOV.U32 R14, RZ, RZ, RZ ;  /* 0x000000ffff0e7224 */ /* 0x000fe200078e00ff */
[----:B------:R-:W-:Y:S01]  /*4910*/  MOV R7, 0x2000 ;  /* 0x0000200000077802 */ /* 0x000fe20000000f00 */
[----:B------:R-:W4:Y:S01]  /*4920*/  LDCU UR32, c[0x0][0x374] ;  /* 0x00006e80ff2077ac */ /* 0x000f220008000800 */
[----:B------:R-:W1:Y:S01]  /*4930*/  LDC.64 R2, c[0x0][0x888] ;  /* 0x00022200ff027b82 */ /* 0x000e620000000a00 */
[----:B------:R-:W4:Y:S01]  /*4940*/  LDCU UR15, c[0x0][0xb0c] ;  /* 0x00016180ff0f77ac */ /* 0x000f220008000800 */
[----:B------:R-:W4:Y:S06]  /*4950*/  LDCU UR36, c[0x0][0xb20] ;  /* 0x00016400ff2477ac */ /* 0x000f2c0008000800 */
[----:B------:R-:W1:Y:S01]  /*4960*/  LDC.64 R4, c[0x0][0x890] ;  /* 0x00022400ff047b82 */ /* 0x000e620000000a00 */
[----:B------:R-:W3:Y:S01]  /*4970*/  LDCU UR4, c[0x0][0xb30] ;  /* 0x00016600ff0477ac */ /* 0x000ee20008000800 */
[----:B--2---:R-:W-:-:S02]  /*4980*/  UIMAD.WIDE.U32 UR6, UR33, UR28, URZ ;  /* 0x0000001c210672a5 */ /* 0x004fc4000f8e00ff */
[----:B----4-:R-:W-:Y:S01]  /*4990*/  UIMAD.WIDE.U32 UR8, UR32, UR31, URZ ;  /* 0x0000001f200872a5 */ /* 0x010fe2000f8e00ff */
[----:B------:R-:W-:Y:S01]  /*49a0*/  UMOV UR24, 0x400 ;  /* 0x0000040000187882 */ /* 0x000fe20000000000 */
[----:B------:R-:W-:-:S03]  /*49b0*/  UPLOP3.LUT UP3, UPT, UPT, UPT, UPT, 0x40, 0x4 ;  /* 0x000000000004789c */ /* 0x000fc60003f6e870 */
[----:B------:R-:W-:Y:S01]  /*49c0*/  UMOV UR6, UR7 ;  /* 0x0000000700067c82 */ /* 0x000fe20008000000 */
[----:B------:R-:W-:Y:S01]  /*49d0*/  UISETP.GE.AND UP0, UPT, UR39, 0x1, UPT ;  /* 0x000000012700788c */ /* 0x000fe2000bf06270 */
[----:B------:R-:W-:Y:S01]  /*49e0*/  UMOV UR34, UR9 ;  /* 0x0000000900227c82 */ /* 0x000fe20008000000 */
[----:B------:R-:W-:Y:S01]  /*49f0*/  UISETP.NE.AND UP4, UPT, UR39, 0x1, UPT ;  /* 0x000000012700788c */ /* 0x000fe2000bf85270 */
[----:B------:R-:W2:Y:S01]  /*4a00*/  LDCU.64 UR16, c[0x0][0xb28] ;  /* 0x00016500ff1077ac */ /* 0x000ea20008000a00 */
[----:B------:R-:W-:Y:S02]  /*4a10*/  ULEA UR24, UR63, UR24, 0x18 ;  /* 0x000000183f187291 */ /* 0x000fe4000f8ec0ff */
[----:B------:R-:W-:Y:S02]  /*4a20*/  UISETP.NE.AND UP6, UPT, UR15, 0x1, UPT ;  /* 0x000000010f00788c */ /* 0x000fe4000bfc5270 */
[----:B------:R-:W-:Y:S02]  /*4a30*/  UISETP.NE.AND UP5, UPT, UR30, 0x1, UPT ;  /* 0x000000011e00788c */ /* 0x000fe4000bfa5270 */
[----:B------:R-:W-:-:S02]  /*4a40*/  USHF.R.U32.HI UR35, URZ, UR29, UR6 ;  /* 0x0000001dff237299 */ /* 0x000fc40008011606 */
[----:B------:R-:W-:Y:S02]  /*4a50*/  USHF.R.U32.HI UR34, URZ, UR36, UR34 ;  /* 0x00000024ff227299 */ /* 0x000fe40008011622 */
[----:B---3--:R-:W-:Y:S01]  /*4a60*/  UISETP.NE.AND UP2, UPT, UR4, 0x1, UPT ;  /* 0x000000010400788c */ /* 0x008fe2000bf45270 */
[----:B------:R-:W-:-:S10]  /*4a70*/  UMOV UR12, URZ ;  /* 0x000000ff000c7c82 */ /* 0x000fd40008000000 */
.L_x_86:
[C---:B------:R-:W-:Y:S02]  /*4a80*/  LEA R12, R14.reuse, UR24, 0x3 ;  /* 0x000000180e0c7c11 */ /* 0x040fe4000f8e18ff */
[----:B------:R-:W-:Y:S02]  /*4a90*/  SHF.L.U32 R0, R13, 0x1f, RZ ;  /* 0x0000001f0d007819 */ /* 0x000fe400000006ff */
[----:B------:R-:W-:Y:S02]  /*4aa0*/  LEA R8, R14, UR24, 0x4 ;  /* 0x000000180e087c11 */ /* 0x000fe4000f8e20ff */
[----:B---3--:R-:W3:Y:S02]  /*4ab0*/  SYNCS.PHASECHK.TRANS64.TRYWAIT P0, [R12+URZ+0x70], R0 ;  /* 0x000070000c0075a7 */ /* 0x008ee400080011ff */
[----:B---3--:R-:W-:Y:S05]  /*4ac0*/  @!P0 BRA `(.L_x_78) ;  /* 0x0000003c00688947 */ /* 0x008fea0003800000 */
.L_x_150:
        /* <DEDUP_REMOVED lines=8> */
[----:B----4-:R-:W-:Y:S11]  /*4b50*/  LOP3.LUT P0, RZ, R10, 0x1, RZ, 0xc0, !PT ;  /* 0x000000010aff7812 */ /* 0x010ff6000780c0ff */
[----:B------:R-:W-:Y:S02]  /*4b60*/  @!UPT UIADD3 URZ, UPT, UPT, URZ, URZ, URZ ;  /* 0x000000fffffff290 */ /* 0x000fe4000fffe0ff */
[----:B-1----:R-:W-:Y:S01]  /*4b70*/  VOTEU.ANY UP1, P0 ;  /* 0x0000000000ff7886 */ /* 0x002fe20000020100 */
[----:B------:R-:W-:Y:S11]  /*4b80*/  PLOP3.LUT P0, PT, PT, PT, UP1, 0x80, 0x8 ;  /* 0x000000000008781c */ /* 0x000ff60003f0f018 */
[----:B------:R-:W-:Y:S02]  /*4b90*/  @!UPT UIADD3 URZ, UPT, UPT, URZ, URZ, URZ ;  /* 0x000000fffffff290 */ /* 0x000fe4000fffe0ff */
[----:B---3--:R-:W-:Y:S02]  /*4ba0*/  @P0 SHF.R.U32.HI R0, RZ, 0x10, R9 ;  /* 0x00000010ff000819 */ /* 0x008fe40000011609 */
[----:B------:R-:W-:Y:S02]  /*4bb0*/  @P0 MOV R6, R8 ;  /* 0x0000000800060202 */ /* 0x000fe40000000f00 */
[----:B------:R-:W-:Y:S01]  /*4bc0*/  @P0 R2UR UR4, R0 ;  /* 0x00000000000402ca */ /* 0x000fe200000e0000 */
[----:B------:R-:W-:Y:S01]  /*4bd0*/  VIADD R0, R12, 0x80 ;  /* 0x000000800c007836 */ /* 0x000fe20000000000 */
[----:B------:R-:W-:Y:S02]  /*4be0*/  @P0 LOP3.LUT R8, R9, 0xffff, RZ, 0xc0, !PT ;  /* 0x0000ffff09080812 */ /* 0x000fe400078ec0ff */
[----:B------:R-:W-:Y:S02]  /*4bf0*/  @P0 R2UR UR6, R6 ;  /* 0x00000000060602ca */ /* 0x000fe400000e0000 */
[----:B------:R-:W-:Y:S02]  /*4c00*/  PRMT R0, RZ, 0x654, R0 ;  /* 0x00000654ff007816 */ /* 0x000fe40000000000 */
[----:B------:R-:W-:Y:S02]  /*4c10*/  @P0 R2UR UR5, R8 ;  /* 0x00000000080502ca */ /* 0x000fe400000e0000 */
[----:B------:R1:W-:Y:S03]  /*4c20*/  SYNCS.ARRIVE.TRANS64.RED.A1T0 RZ, [R0+URZ], RZ ;  /* 0x000000ff00ff79a7 */ /* 0x0003e600081004ff */
[----:B------:R-:W-:Y:S04]  /*4c30*/  @UP1 UMOV UR26, UR4 ;  /* 0x00000004001a1c82 */ /* 0x000fe80008000000 */
[----:B------:R-:W-:Y:S04]  /*4c40*/  @UP1 UMOV UR14, UR6 ;  /* 0x00000006000e1c82 */ /* 0x000fe80008000000 */
[----:B------:R-:W-:Y:S01]  /*4c50*/  @UP1 UMOV UR13, UR5 ;  /* 0x00000005000d1c82 */ /* 0x000fe20008000000 */
[----:B------:R-:W-:Y:S05]  /*4c60*/  BRA.U !UP0, `(.L_x_79) ;  /* 0x0000000108a47547 */ /* 0x000fea000b800000 */
[----:B------:R-:W-:Y:S02]  /*4c70*/  UIMAD.WIDE.U32 UR8, UR13, UR31, URZ ;  /* 0x0000001f0d0872a5 */ /* 0x000fe4000f8e00ff */
[----:B------:R-:W-:Y:S02]  /*4c80*/  UIMAD.WIDE.U32 UR10, UR14, UR28, URZ ;  /* 0x0000001c0e0a72a5 */ /* 0x000fe4000f8e00ff */
[----:B------:R-:W-:Y:S02]  /*4c90*/  USEL UR4, UR32, UR34, !UP5 ;  /* 0x0000002220047287 */ /* 0x000fe4000e800000 */
[----:B------:R-:W-:Y:S02]  /*4ca0*/  USEL UR7, UR33, UR35, !UP6 ;  /* 0x0000002321077287 */ /* 0x000fe4000f000000 */
[----:B--2---:R-:W-:Y:S02]  /*4cb0*/  UIMAD.WIDE.U32 UR18, UR4, UR16, URZ ;  /* 0x00000010041272a5 */ /* 0x004fe4000f8e00ff */
[----:B------:R-:W-:Y:S01]  /*4cc0*/  UIMAD.WIDE.U32 UR20, UR7, UR16, URZ ;  /* 0x00000010071472a5 */ /* 0x000fe2000f8e00ff */
[----:B------:R-:W-:Y:S02]  /*4cd0*/  UMOV UR5, UR9 ;  /* 0x0000000900057c82 */ /* 0x000fe40008000000 */
[----:B------:R-:W-:Y:S03]  /*4ce0*/  USHF.R.U32.HI UR6, URZ, UR36, UR5 ;  /* 0x00000024ff067299 */ /* 0x000fe60008011605 */
[----:B------:R-:W-:Y:S01]  /*4cf0*/  UMOV UR5, UR11 ;  /* 0x0000000b00057c82 */ /* 0x000fe20008000000 */
[----:B------:R-:W-:Y:S02]  /*4d00*/  USEL UR6, UR13, UR6, !UP5 ;  /* 0x000000060d067287 */ /* 0x000fe4000e800000 */
[----:B------:R-:W-:Y:S02]  /*4d10*/  USHF.R.U32.HI UR8, URZ, UR29, UR5 ;  /* 0x0000001dff087299 */ /* 0x000fe40008011605 */
[----:B------:R-:W-:Y:S01]  /*4d20*/  UIMAD.WIDE.U32 UR10, UR6, UR16, URZ ;  /* 0x00000010060a72a5 */ /* 0x000fe2000f8e00ff */
[----:B------:R-:W-:Y:S02]  /*4d30*/  UMOV UR5, UR19 ;  /* 0x0000001300057c82 */ /* 0x000fe40008000000 */
[----:B------:R-:W-:Y:S03]  /*4d40*/  @UP4 USHF.R.U32.HI UR4, URZ, UR17, UR5 ;  /* 0x00000011ff044299 */ /* 0x000fe60008011605 */
[----:B------:R-:W-:Y:S01]  /*4d50*/  UMOV UR5, UR21 ;  /* 0x0000001500057c82 */ /* 0x000fe20008000000 */
[----:B------:R-:W-:Y:S02]  /*4d60*/  UIMAD UR4, UR39, UR4, URZ ;  /* 0x00000004270472a4 */ /* 0x000fe4000f8e02ff */
[----:B------:R-:W-:Y:S02]  /*4d70*/  @UP4 USHF.R.U32.HI UR7, URZ, UR17, UR5 ;  /* 0x00000011ff074299 */ /* 0x000fe40008011605 */
[----:B------:R-:W-:Y:S02]  /*4d80*/  USEL UR5, UR14, UR8, !UP6 ;  /* 0x000000080e057287 */ /* 0x000fe4000f000000 */
[----:B------:R-:W-:Y:S02]  /*4d90*/  UIMAD UR8, UR39, UR7, URZ ;  /* 0x00000007270872a4 */ /* 0x000fe4000f8e02ff */
[----:B------:R-:W-:Y:S03]  /*4da0*/  UISETP.GE.AND UP0, UPT, UR6, UR4, UPT ;  /* 0x000000040600728c */ /* 0x000fe6000bf06270 */
[----:B------:R-:W-:Y:S01]  /*4db0*/  UMOV UR4, UR11 ;  /* 0x0000000b00047c82 */ /* 0x000fe20008000000 */
[----:B------:R-:W-:Y:S02]  /*4dc0*/  UISETP.GE.OR UP0, UPT, UR5, UR8, UP0 ;  /* 0x000000080500728c */ /* 0x000fe40008706670 */
[----:B------:R-:W-:Y:S02]  /*4dd0*/  USHF.R.U32.HI UR4, URZ, UR17, UR4 ;  /* 0x00000011ff047299 */ /* 0x000fe40008011604 */
[----:B------:R-:W-:Y:S02]  /*4de0*/  UIMAD.WIDE.U32 UR8, UR5, UR16, URZ ;  /* 0x00000010050872a5 */ /* 0x000fe4000f8e00ff */
[----:B------:R-:W-:Y:S04]  /*4df0*/  USEL UR10, UR6, UR4, !UP4 ;  /* 0x00000004060a7287 */ /* 0x000fe8000e000000 */
[----:B------:R-:W-:Y:S01]  /*4e00*/  UIADD3 UR11, UPT, UPT, -UR10, URZ, URZ ;  /* 0x000000ff0a0b7290 */ /* 0x000fe2000fffe1ff */
[----:B------:R-:W-:Y:S02]  /*4e10*/  @!UP0 UMOV UR4, UR9 ;  /* 0x0000000900048c82 */ /* 0x000fe40008000000 */
[----:B------:R-:W-:Y:S02]  /*4e20*/  @!UP0 USHF.R.U32.HI UR4, URZ, UR17, UR4 ;  /* 0x00000011ff048299 */ /* 0x000fe40008011604 */
[----:B------:R-:W-:Y:S02]  /*4e30*/  UIMAD UR8, UR39, UR11, UR6 ;  /* 0x0000000b270872a4 */ /* 0x000fe4000f8e0206 */
[----:B------:R-:W-:Y:S04]  /*4e40*/  @!UP0 USEL UR4, UR5, UR4, !UP4 ;  /* 0x0000000405048287 */ /* 0x000fe8000e000000 */
[----:B------:R-:W-:Y:S02]  /*4e50*/  @!UP0 UIMAD UR8, UR7, UR8, UR4 ;  /* 0x00000008070882a4 */ /* 0x000fe4000f8e0204 */
[----:B------:R-:W-:Y:S02]  /*4e60*/  @!UP0 UIADD3 UR9, UPT, UPT, UR10, -UR4, URZ ;  /* 0x800000040a098290 */ /* 0x000fe4000fffe0ff */
[----:B------:R-:W-:Y:S02]  /*4e70*/  UIADD3 UR4, UPT, UPT, -UR5, URZ, URZ ;  /* 0x000000ff05047290 */ /* 0x000fe4000fffe1ff */
[----:B------:R-:W-:Y:S02]  /*4e80*/  UIADD3 UR7, UPT, UPT, -UR6, URZ, URZ ;  /* 0x000000ff06077290 */ /* 0x000fe4000fffe1ff */
[----:B------:R-:W-:Y:S02]  /*4e90*/  @!UP0 UIMAD UR6, UR9, UR39, UR5 ;  /* 0x00000027090682a4 */ /* 0x000fe4000f8e0205 */
[----:B------:R-:W-:Y:S02]  /*4ea0*/  UIMAD UR14, UR15, UR4, UR14 ;  /* 0x000000040f0e72a4 */ /* 0x000fe4000f8e020e */
[----:B------:R-:W-:Y:S01]  /*4eb0*/  UIMAD UR13, UR30, UR7, UR13 ;  /* 0x000000071e0d72a4 */ /* 0x000fe2000f8e020d */
[----:B------:R-:W-:Y:S02]  /*4ec0*/  @!UP0 UMOV UR5, UR8 ;  /* 0x0000000800058c82 */ /* 0x000fe40008000000 */
[----:B------:R-:W-:Y:S02]  /*4ed0*/  UIMAD UR14, UR5, UR15, UR14 ;  /* 0x0000000f050e72a4 */ /* 0x000fe4000f8e020e */
[----:B------:R-:W-:Y:S11]  /*4ee0*/  UIMAD UR13, UR6, UR30, UR13 ;  /* 0x0000001e060d72a4 */ /* 0x000ff6000f8e020d */
[----:B------:R-:W-:Y:S01]  /*4ef0*/  @!UPT UIADD3 URZ, UPT, UPT, URZ, URZ, URZ ;  /* 0x000000fffffff290 */ /* 0x000fe2000fffe0ff */
.L_x_79:
[----:B------:R-:W3:Y:S01]  /*4f00*/  @!UP2 LDCU.128 UR20, c[0x0][0xb10] ;  /* 0x00016200ff14a7ac */ /* 0x000ee20008000c00 */
[C---:B------:R-:W-:Y:S02]  /*4f10*/  ISETP.NE.U32.AND P1, PT, R4.reuse, RZ, PT ;  /* 0x000000ff0400720c */ /* 0x040fe40003f25070 */
[----:B------:R-:W-:Y:S02]  /*4f20*/  ISETP.NE.U32.AND P0, PT, R4, RZ, PT ;  /* 0x000000ff0400720c */ /* 0x000fe40003f05070 */
[C---:B------:R-:W-:Y:S02]  /*4f30*/  ISETP.NE.AND.EX P1, PT, R5.reuse, RZ, PT, P1 ;  /* 0x000000ff0500720c */ /* 0x040fe40003f25310 */
[----:B------:R-:W-:Y:S01]  /*4f40*/  ISETP.NE.AND.EX P0, PT, R5, RZ, PT, P0 ;  /* 0x000000ff0500720c */ /* 0x000fe20003f05300 */
[----:B------:R-:W4:Y:S01]  /*4f50*/  @!UP2 LDCU UR5, c[0x0][0xb0c] ;  /* 0x00016180ff05a7ac */ /* 0x000f220008000800 */
[----:B------:R-:W-:Y:S02]  /*4f60*/  USHF.L.U32 UR11, UR25, 0x6, URZ ;  /* 0x00000006190b7899 */ /* 0x000fe400080006ff */
[----:B------:R-:W-:Y:S02]  /*4f70*/  USHF.L.U32 UR10, UR27, 0x6, URZ ;  /* 0x000000061b0a7899 */ /* 0x000fe400080006ff */
[----:B---3--:R-:W-:Y:S07]  /*4f80*/  UIMAD.WIDE.U32 UR6, UR14, UR20, URZ ;  /* 0x000000140e0672a5 */ /* 0x008fee000f8e00ff */
[----:B------:R-:W-:Y:S01]  /*4f90*/  @!UP2 UMOV UR4, UR7 ;  /* 0x000000070004ac82 */ /* 0x000fe20008000000 */
[----:B----4-:R-:W-:Y:S02]  /*4fa0*/  @!UP2 UISETP.NE.AND UP0, UPT, UR5, 0x1, UPT ;  /* 0x000000010500a88c */ /* 0x010fe4000bf05270 */
[----:B------:R-:W-:Y:S02]  /*4fb0*/  @!UP2 USHF.R.U32.HI UR4, URZ, UR21, UR4 ;  /* 0x00000015ff04a299 */ /* 0x000fe40008011604 */
[----:B------:R-:W-:Y:S02]  /*4fc0*/  UIMAD.WIDE.U32 UR6, UR13, UR23, URZ ;  /* 0x000000170d0672a5 */ /* 0x000fe4000f8e00ff */
[----:B------:R-:W-:Y:S02]  /*4fd0*/  @!UP2 USEL UR8, UR14, UR4, !UP0 ;  /* 0x000000040e08a287 */ /* 0x000fe4000c000000 */
[----:B------:R-:W-:Y:S03]  /*4fe0*/  @!UP2 UISETP.NE.AND UP0, UPT, UR22, 0x1, UPT ;  /* 0x000000011600a88c */ /* 0x000fe6000bf05270 */
[----:B------:R-:W-:Y:S02]  /*4ff0*/  @!UP2 UMOV UR6, UR7 ;  /* 0x000000070006ac82 */ /* 0x000fe40008000000 */
[----:B------:R-:W3:Y:S02]  /*5000*/  @!UP2 LDCU UR4, c[0x0][0xb20] ;  /* 0x00016400ff04a7ac */ /* 0x000ee40008000800 */
[----:B---3--:R-:W-:Y:S04]  /*5010*/  @!UP2 USHF.R.U32.HI UR6, URZ, UR4, UR6 ;  /* 0x00000004ff06a299 */ /* 0x008fe80008011606 */
[----:B------:R-:W-:Y:S04]  /*5020*/  @!UP2 USEL UR6, UR13, UR6, !UP0 ;  /* 0x000000060d06a287 */ /* 0x000fe8000c000000 */
[----:B------:R-:W-:Y:S02]  /*5030*/  @!UP2 UIADD3 UR4, UPT, UPT, -UR8, UR6, URZ ;  /* 0x000000060804a290 */ /* 0x000fe4000fffe1ff */
[----:B------:R-:W-:Y:S02]  /*5040*/  @!UP2 UIADD3 UR6, UPT, UPT, UR8, -UR6, URZ ;  /* 0x800000060806a290 */ /* 0x000fe4000fffe0ff */
[----:B------:R-:W-:Y:S02]  /*5050*/  @!UP2 UIMAD UR14, UR4, UR5, UR14 ;  /* 0x00000005040ea2a4 */ /* 0x000fe4000f8e020e */
[----:B------:R-:W-:Y:S01]  /*5060*/  @!UP2 UIMAD UR13, UR6, UR22, UR13 ;  /* 0x00000016060da2a4 */ /* 0x000fe2000f8e020d */
[----:B------:R-:W-:Y:S11]  /*5070*/  BRA.U UP3, `(.L_x_80) ;  /* 0x0000000103107547 */ /* 0x000ff6000b800000 */
[----:B------:R-:W-:Y:S04]  /*5080*/  MOV R6, UR38 ;  /* 0x0000002600067c02 */ /* 0x000fe80008000f00 */
[----:B------:R-:W-:Y:S04]  /*5090*/  SHF.L.U32 R6, R6, 0x1f, RZ ;  /* 0x0000001f06067819 */ /* 0x000fe800000006ff */
[----:B------:R-:W3:Y:S02]  /*50a0*/  SYNCS.PHASECHK.TRANS64.TRYWAIT P2, [UR24+0x68], R6 ;  /* 0x00006806ff0075a7 */ /* 0x000ee40008041118 */
[----:B---3--:R-:W-:Y:S05]  /*50b0*/  @!P2 BRA `(.L_x_81) ;  /* 0x000000380000a947 */ /* 0x008fea0003800000 */
.L_x_80:
[----:B------:R-:W-:Y:S05]  /*50c0*/  @!P1 BRA `(.L_x_82) ;  /* 0x0000000000309947 */ /* 0x000fea0003800000 */
[----:B------:R-:W-:Y:S01]  /*50d0*/  ISETP.NE.U32.AND P1, PT, R2, RZ, PT ;  /* 0x000000ff0200720c */ /* 0x000fe20003f25070 */
[----:B------:R-:W3:Y:S01]  /*50e0*/  LDCU.64 UR4, c[0x0][0x358] ;  /* 0x00006b00ff0477ac */ /* 0x000ee20008000a00 */
[----:B------:R-:W-:Y:S02]  /*50f0*/  IMAD.MOV.U32 R53, RZ, RZ, 0x1 ;  /* 0x00000001ff357424 */ /* 0x000fe400078e00ff */
[----:B------:R-:W-:Y:S11]  /*5100*/  ISETP.NE.AND.EX P1, PT, R3, RZ, PT, P1 ;  /* 0x000000ff0300720c */ /* 0x000ff60003f25310 */
[----:B------:R-:W-:Y:S02]  /*5110*/  @!UPT UIADD3 URZ, UPT, UPT, URZ, URZ, URZ ;  /* 0x000000fffffff290 */ /* 0x000fe4000fffe0ff */
[----:B------:R-:W4:Y:S01]  /*5120*/  @P1 LDC.64 R8, c[0x0][0x888] ;  /* 0x00022200ff081b82 */ /* 0x000f220000000a00 */
[----:B-1----:R-:W-:Y:S04]  /*5130*/  @P1 IMAD R0, R4, UR60, RZ ;  /* 0x0000003c04001c24 */ /* 0x002fe8000f8e02ff */
[----:B----4-:R-:W-:Y:S04]  /*5140*/  @P1 IMAD.WIDE R8, R0, 0x4, R8 ;  /* 0x0000000400081825 */ /* 0x010fe800078e0208 */
[----:B------:R-:W-:Y:S01]  /*5150*/  HFMA2 R0, -RZ, RZ, 0, 5.9604644775390625e-08 ;  /* 0x00000001ff007431 */ /* 0x000fe200000001ff */
[----:B---3-5:R3:W5:Y:S04]  /*5160*/  @P1 LDG.E R26, desc[UR4][R8.64] ;  /* 0x00000004081a1981 */ /* 0x028768000c1e1900 */
[----:B------:R-:W-:Y:S01]  /*5170*/  @!P1 PRMT R53, R0, 0x7610, R53 ;  /* 0x0000761000359816 */ /* 0x000fe20000000035 */
[----:B---3--:R-:W4:Y:S06]  /*5180*/  @!P1 LDC R26, c[0x0][0x880] ;  /* 0x00022000ff1a9b82 */ /* 0x008f2c0000000800 */
.L_x_82:
[----:B----45:R-:W-:Y:S01]  /*5190*/  @!P0 FSETP.EQ.AND P1, PT, R26, RZ, PT ;  /* 0x000000ff1a00820b */ /* 0x030fe20003f22000 */
[----:B------:R-:W-:Y:S01]  /*51a0*/  @!UPT UIADD3 URZ, UPT, UPT, URZ, URZ, URZ ;  /* 0x000000fffffff290 */ /* 0x000fe2000fffe0ff */
[----:B------:R-:W-:Y:S11]  /*51b0*/  @!P0 BRA `(.L_x_83) ;  /* 0x0000000000188947 */ /* 0x000ff60003800000 */
[----:B------:R-:W-:Y:S02]  /*51c0*/  LOP3.LUT P0, RZ, R53, 0xff, RZ, 0xc0, !PT ;  /* 0x000000ff35ff7812 */ /* 0x000fe4000780c0ff */
[----:B------:R-:W-:Y:S04]  /*51d0*/  ISETP.NE.U32.AND P1, PT, R2, RZ, PT ;  /* 0x000000ff0200720c */ /* 0x000fe80003f25070 */
[----:B------:R-:W-:Y:S04]  /*51e0*/  ISETP.NE.AND.EX P1, PT, R3, RZ, PT, P1 ;  /* 0x000000ff0300720c */ /* 0x000fe80003f25310 */
[----:B------:R-:W-:Y:S03]  /*51f0*/  PLOP3.LUT P1, PT, P1, PT, PT, 0x8, 0x80 ;  /* 0x000000000080781c */ /* 0x000fe60000f2e170 */
[----:B------:R-:W-:Y:S11]  /*5200*/  @P0 FSETP.EQ.AND P1, PT, R26, RZ, PT ;  /* 0x000000ff1a00020b */ /* 0x000ff60003f22000 */
[----:B------:R-:W-:Y:S02]  /*5210*/  @!UPT UIADD3 URZ, UPT, UPT, URZ, URZ, URZ ;  /* 0x000000fffffff290 */ /* 0x000fe4000fffe0ff */
.L_x_83:
[----:B------:R-:W-:Y:S01]  /*5220*/  ULEA UR4, UR12, UR24, 0x3 ;  /* 0x000000180c047291 */ /* 0x000fe2000f8e18ff */
[----:B------:R-:W-:Y:S02]  /*5230*/  SHF.L.U32 R9, R15, 0x1f, RZ ;  /* 0x0000001f0f097819 */ /* 0x000fe400000006ff */
[----:B------:R-:W-:Y:S04]  /*5240*/  ELECT P0, URZ, PT ;  /* 0x0000000000ff782f */ /* 0x000fe80003800000 */
[----:B------:R-:W-:Y:S02]  /*5250*/  PLOP3.LUT P1, PT, P1, P0, PT, 0xf2, 0x2f ;  /* 0x00000000002f781c */ /* 0x000fe40000f21e72 */
[----:B------:R-:W3:Y:S11]  /*5260*/  SYNCS.PHASECHK.TRANS64.TRYWAIT P2, [UR4+0x48], R9 ;  /* 0x00004809ff0075a7 */ /* 0x000ef60008041104 */
[----:B------:R-:W-:Y:S05]  /*5270*/  @!P1 IADD3 R8, P0, PT, R16, 0x580, RZ ;  /* 0x0000058010089810 */ /* 0x000fea0007f1e0ff */
[----:B-1----:R-:W-:Y:S01]  /*5280*/  @!P1 IMAD.X R6, RZ, RZ, R17, P0 ;  /* 0x000000ffff069224 */ /* 0x002fe200000e0611 */
[----:B---3--:R-:W-:Y:S07]  /*5290*/  @!P2 BRA `(.L_x_84) ;  /* 0x0000003400a0a947 */ /* 0x008fee0003800000 */
.L_x_153:
[----:B------:R-:W-:Y:S01]  /*52a0*/  @!P1 R2UR UR7, R6 ;  /* 0x00000000060792ca */ /* 0x000fe200000e0000 */
[----:B------:R-:W-:Y:S01]  /*52b0*/  UIADD3 UR5, UPT, UPT, UR12, 0x1, URZ ;  /* 0x000000010c057890 */ /* 0x000fe2000fffe0ff */
[----:B------:R-:W-:Y:S01]  /*52c0*/  @!P1 R2UR UR6, R8 ;  /* 0x00000000080692ca */ /* 0x000fe200000e0000 */
[----:B------:R-:W-:Y:S01]  /*52d0*/  UIADD3 UR9, UPT, UPT, UR4, 0x30, URZ ;  /* 0x0000003004097890 */ /* 0x000fe2000fffe0ff */
[----:B------:R-:W-:Y:S01]  /*52e0*/  @!P1 IMAD.MOV.U32 R6, RZ, RZ, 0x2000 ;  /* 0x00002000ff069424 */ /* 0x000fe200078e00ff */
[----:B------:R-:W-:Y:S01]  /*52f0*/  UISETP.NE.AND UP0, UPT, UR5, 0x3, UPT ;  /* 0x000000030500788c */ /* 0x000fe2000bf05270 */
[----:B------:R-:W-:Y:S01]  /*5300*/  VIADD R14, R14, 0x1 ;  /* 0x000000010e0e7836 */ /* 0x000fe20000000000 */
[----:B------:R-:W-:Y:S01]  /*5310*/  UMOV UR22, 0x0 ;  /* 0x0000000000167882 */ /* 0x000fe20000000000 */
[----:B------:R-:W-:Y:S01]  /*5320*/  UMOV UR23, 0x10000000 ;  /* 0x1000000000177882 */ /* 0x000fe20000000000 */
[----:B------:R-:W-:Y:S04]  /*5330*/  UPRMT UR20, UR63, 0x654, UR9 ;  /* 0x000006543f147896 */ /* 0x000fe80008000009 */
[----:B-1----:R-:W-:Y:S01]  /*5340*/  IMAD.U32 R9, RZ, RZ, UR7 ;  /* 0x00000007ff097e24 */ /* 0x002fe2000f8e00ff */
[----:B------:R-:W-:Y:S01]  /*5350*/  USEL UR7, URZ, 0x1, UP0 ;  /* 0x00000001ff077887 */ /* 0x000fe20008000000 */
[----:B------:R-:W-:Y:S01]  /*5360*/  IMAD.U32 R8, RZ, RZ, UR6 ;  /* 0x00000006ff087e24 */ /* 0x000fe2000f8e00ff */
[----:B------:R-:W-:Y:S02]  /*5370*/  USEL UR6, UR5, URZ, UP0 ;  /* 0x000000ff05067287 */ /* 0x000fe40008000000 */
[----:B------:R-:W-:Y:S01]  /*5380*/  VOTEU.ALL UP0, P1 ;  /* 0x0000000000ff7886 */ /* 0x000fe20000800000 */
[----:B------:R-:W-:Y:S02]  /*5390*/  @!P1 R2UR UR19, R9 ;  /* 0x00000000091392ca */ /* 0x000fe400000e0000 */
[----:B------:R-:W-:Y:S02]  /*53a0*/  @!P1 R2UR UR18, R8 ;  /* 0x00000000081292ca */ /* 0x000fe400000e0000 */
[----:B------:R-:W-:Y:S01]  /*53b0*/  @!UP0 ULEA UR5, UR12, UR24, 0xd ;  /* 0x000000180c058291 */ /* 0x000fe2000f8e68ff */
[----:B------:R-:W-:Y:S02]  /*53c0*/  LOP3.LUT R15, R15, UR7, RZ, 0x3c, !PT ;  /* 0x000000070f0f7c12 */ /* 0x000fe4000f8e3cff */
[----:B------:R-:W-:Y:S01]  /*53d0*/  UMOV UR12, UR60 ;  /* 0x0000003c000c7c82 */ /* 0x000fe20008000000 */
[----:B------:R-:W-:Y:S01]  /*53e0*/  @!UP0 UIADD3 UR8, UPT, UPT, UR5, 0x400, URZ ;  /* 0x0000040005088890 */ /* 0x000fe2000fffe0ff */
[----:B------:R-:W-:Y:S01]  /*53f0*/  SHF.L.U32 R0, R15, 0x1f, RZ ;  /* 0x0000001f0f007819 */ /* 0x000fe200000006ff */
[----:B------:R-:W-:Y:S01]  /*5400*/  VOTEU.ALL UP0, P1 ;  /* 0x0000000000ff7886 */ /* 0x000fe20000800000 */
[----:B------:R-:W-:Y:S06]  /*5410*/  ULEA UR5, UR6, UR24, 0x3 ;  /* 0x0000001806057291 */ /* 0x000fec000f8e18ff */
[----:B------:R1:W-:Y:S01]  /*5420*/  @!UP0 UTMALDG.3D [UR8], [UR18], desc[UR22] ;  /* 0x00001608120085b4 */ /* 0x0003e20008011000 */
[----:B------:R1:W-:Y:S01]  /*5430*/  @!P1 SYNCS.ARRIVE.TRANS64.RED.A0TR RZ, [UR4+0x30], R6 ;  /* 0x00003006ffff99a7 */ /* 0x0003e20008300404 */
[----:B------:R-:W-:Y:S01]  /*5440*/  SYNCS.ARRIVE.TRANS64.RED.A1T0 RZ, [UR20], RZ ;  /* 0x000000ffffff79a7 */ /* 0x000fe20008100414 */
[----:B------:R-:W3:Y:S02]  /*5450*/  SYNCS.PHASECHK.TRANS64.TRYWAIT P0, [UR5+0x48], R0 ;  /* 0x00004800ff0075a7 */ /* 0x000ee40008001105 */
[----:B-1-3--:R-:W-:Y:S05]  /*5460*/  @!P0 BRA `(.L_x_85) ;  /* 0x0000003400448947 */ /* 0x00afea0003800000 */
.L_x_155:
[----:B------:R-:W-:Y:S01]  /*5470*/  UIADD3 UR9, UPT, UPT, UR5, 0x30, URZ ;  /* 0x0000003005097890 */ /* 0x000fe2000fffe0ff */
[----:B-1----:R-:W-:Y:S01]  /*5480*/  @!P1 IADD3 R6, P0, PT, R16, 0x580, RZ ;  /* 0x0000058010069810 */ /* 0x002fe20007f1e0ff */
[----:B------:R-:W-:Y:S01]  /*5490*/  UPLOP3.LUT UP3, UPT, UPT, UPT, UPT, 0x80, 0x8 ;  /* 0x000000000008789c */ /* 0x000fe20003f6f070 */
[----:B------:R-:W-:Y:S01]  /*54a0*/  R2UR UR23, R55 ;  /* 0x00000000371772ca */ /* 0x000fe200000e0000 */
[----:B------:R-:W-:Y:S01]  /*54b0*/  UMOV UR20, 0x0 ;  /* 0x0000000000147882 */ /* 0x000fe20000000000 */
[----:B------:R-:W-:Y:S01]  /*54c0*/  @!P1 R2UR UR7, R6 ;  /* 0x00000000060792ca */ /* 0x000fe200000e0000 */
[----:B------:R-:W-:Y:S01]  /*54d0*/  @!P1 IMAD.X R0, RZ, RZ, R17, P0 ;  /* 0x000000ffff009224 */ /* 0x000fe200000e0611 */
[----:B------:R-:W-:Y:S01]  /*54e0*/  UMOV UR21, 0x10000000 ;  /* 0x1000000000157882 */ /* 0x000fe20000000000 */
[----:B------:R-:W-:Y:S01]  /*54f0*/  UMOV UR12, UR60 ;  /* 0x0000003c000c7c82 */ /* 0x000fe20008000000 */
[----:B------:R-:W-:Y:S01]  /*5500*/  VOTEU.ALL UP0, P1 ;  /* 0x0000000000ff7886 */ /* 0x000fe20000800000 */
[----:B------:R-:W-:Y:S01]  /*5510*/  R2UR UR22, R56 ;  /* 0x00000000381672ca */ /* 0x000fe200000e0000 */
[----:B------:R-:W-:Y:S01]  /*5520*/  UMOV UR60, UR26 ;  /* 0x0000001a003c7c82 */ /* 0x000fe20008000000 */
[----:B------:R-:W-:Y:S02]  /*5530*/  @!P1 R2UR UR4, R0 ;  /* 0x00000000000492ca */ /* 0x000fe400000e0000 */
[----:B------:R-:W-:Y:S01]  /*5540*/  @!UP0 UIADD3 UR10, UPT, UPT, UR10, 0x20, URZ ;  /* 0x000000200a0a8890 */ /* 0x000fe2000fffe0ff */
[C---:B------:R-:W-:Y:S01]  /*5550*/  ISETP.NE.AND P0, PT, R14.reuse, 0x2, PT ;  /* 0x000000020e00780c */ /* 0x040fe20003f05270 */
[----:B------:R-:W-:Y:S02]  /*5560*/  UIADD3 UR27, UPT, UPT, UR13, UR23, URZ ;  /* 0x000000170d1b7290 */ /* 0x000fe4000fffe0ff */
[----:B------:R-:W-:Y:S01]  /*5570*/  IMAD.U32 R8, RZ, RZ, UR7 ;  /* 0x00000007ff087e24 */ /* 0x000fe2000f8e00ff */
[----:B------:R-:W-:Y:S02]  /*5580*/  SEL R0, RZ, 0x1, P0 ;  /* 0x00000001ff007807 */ /* 0x000fe40000000000 */
[----:B------:R-:W-:Y:S02]  /*5590*/  SEL R14, R14, RZ, P0 ;  /* 0x000000ff0e0e7207 */ /* 0x000fe40000000000 */
[----:B------:R-:W-:Y:S01]  /*55a0*/  @!P1 R2UR UR18, R8 ;  /* 0x00000000081292ca */ /* 0x000fe200000e0000 */
[----:B------:R-:W-:Y:S01]  /*55b0*/  UIADD3 UR25, UPT, UPT, UR14, UR22, URZ ;  /* 0x000000160e197290 */ /* 0x000fe2000fffe0ff */
[----:B------:R-:W-:Y:S01]  /*55c0*/  IMAD.U32 R9, RZ, RZ, UR4 ;  /* 0x00000004ff097e24 */ /* 0x000fe2000f8e00ff */
[----:B------:R-:W-:Y:S01]  /*55d0*/  @!UP0 ULEA UR4, UR6, UR24, 0xd ;  /* 0x0000001806048291 */ /* 0x000fe2000f8e68ff */
[----:B------:R-:W-:Y:S03]  /*55e0*/  LOP3.LUT R13, R13, R0, RZ, 0x3c, !PT ;  /* 0x000000000d0d7212 */ /* 0x000fe600078e3cff */
[----:B------:R-:W-:Y:S01]  /*55f0*/  @!P1 R2UR UR19, R9 ;  /* 0x00000000091392ca */ /* 0x000fe200000e0000 */
[----:B------:R-:W-:Y:S01]  /*5600*/  @!UP0 UIADD3 UR8, UPT, UPT, UR4, 0x400, URZ ;  /* 0x0000040004088890 */ /* 0x000fe2000fffe0ff */
[----:B------:R-:W-:Y:S01]  /*5610*/  VOTEU.ALL UP0, P1 ;  /* 0x0000000000ff7886 */ /* 0x000fe20000800000 */
[----:B------:R-:W-:Y:S10]  /*5620*/  UPRMT UR4, UR63, 0x654, UR9 ;  /* 0x000006543f047896 */ /* 0x000ff40008000009 */
[----:B------:R1:W-:Y:S01]  /*5630*/  @!UP0 UTMALDG.3D [UR8], [UR18], desc[UR20] ;  /* 0x00001408120085b4 */ /* 0x0003e20008011000 */
[----:B------:R3:W-:Y:S01]  /*5640*/  @!P1 SYNCS.ARRIVE.TRANS64.RED.A0TR RZ, [UR5+0x30], R7 ;  /* 0x00003007ffff99a7 */ /* 0x0007e20008300405 */
[----:B------:R-:W-:Y:S01]  /*5650*/  SYNCS.ARRIVE.TRANS64.RED.A1T0 RZ, [UR4], RZ ;  /* 0x000000ffffff79a7 */ /* 0x000fe20008100404 */
[----:B------:R-:W-:Y:S04]  /*5660*/  UIADD3 UR4, UPT, UPT, UR6, 0x1, URZ ;  /* 0x0000000106047890 */ /* 0x000fe8000fffe0ff */
[----:B------:R-:W-:Y:S04]  /*5670*/  UISETP.NE.AND UP0, UPT, UR4, 0x3, UPT ;  /* 0x000000030400788c */ /* 0x000fe8000bf05270 */
[----:B------:R-:W-:Y:S06]  /*5680*/  USEL UR5, URZ, 0x1, UP0 ;  /* 0x00000001ff057887 */ /* 0x000fec0008000000 */
[----:B------:R-:W-:Y:S01]  /*5690*/  LOP3.LUT R15, R15, UR5, RZ, 0x3c, !PT ;  /* 0x000000050f0f7c12 */ /* 0x000fe2000f8e3cff */
[----:B-1----:R-:W-:Y:S01]  /*56a0*/  USEL UR12, UR4, URZ, UP0 ;  /* 0x000000ff040c7287 */ /* 0x002fe20008000000 */
[----:B------:R-:W-:Y:S11]  /*56b0*/  BRA.U UP1, `(.L_x_86) ;  /* 0xfffffff101f07547 */ /* 0x000ff6000b83ffff */
[----:B------:R-:W-:Y:S01]  /*56c0*/  UIADD3 UR24, UPT, UPT, UR24, 0x48, URZ ;  /* 0x0000004818187890 */ /* 0x000fe2000fffe0ff */
[----:B------:R-:W-:-:S03]  /*56d0*/  SHF.L.U32 R2, R15, 0x1f, RZ ;  /* 0x0000001f0f027819 */ /* 0x000fc600000006ff */
[----:B------:R-:W-:-:S09]  /*56e0*/  ULEA UR4, UR12, UR24, 0x3 ;  /* 0x000000180c047291 */ /* 0x000fd2000f8e18ff */
[----:B------:R-:W1:Y:S02]  /*56f0*/  SYNCS.PHASECHK.TRANS64.TRYWAIT P0, [UR4], R2 ;  /* 0x00000002ff0075a7 */ /* 0x000e640008001104 */
[----:B-1----:R-:W-:Y:S05]  /*5700*/  @!P0 BRA `(.L_x_87) ;  /* 0x0000003000b48947 */ /* 0x002fea0003800000 */
.L_x_157:
        /* <DEDUP_REMOVED lines=9> */
.L_x_159:
        /* <DEDUP_REMOVED lines=8> */
.L_x_89:
[----:B-1----:R1:W4:Y:S02]  /*5820*/  SYNCS.PHASECHK.TRANS64.TRYWAIT P0, [R0+URZ], R2 ;  /* 0x00000002000075a7 */ /* 0x00232400080011ff */
[----:B----4-:R-:W-:Y:S05]  /*5830*/  @!P0 NANOSLEEP.SYNCS 0x989680 ;  /* 0x009896800000895d */ /* 0x010fea0003900000 */
[----:B------:R-:W4:Y:S02]  /*5840*/  @!P0 SYNCS.PHASECHK.TRANS64 P0, [R0+URZ], R2 ;  /* 0x00000002000085a7 */ /* 0x000f2400080010ff */
[----:B--2-4-:R-:W-:Y:S05]  /*5850*/  @P0 EXIT ;  /* 0x000000000000094d */ /* 0x014fea0003800000 */
[----:B------:R-:W-:Y:S05]  /*5860*/  BRA `(.L_x_89) ;  /* 0xfffffffc00ec7947 */ /* 0x000fea000383ffff */
.L_x_77:
[----:B------:R-:W-:-:S06]  /*5870*/  UISETP.GE.AND UP0, UPT, UR22, 0x4, UPT ;  /* 0x000000041600788c */ /* 0x000fcc000bf06270 */
[----:B------:R-:W-:-:S13]  /*5880*/  PLOP3.LUT P0, PT, PT, PT, UP0, 0x80, 0x8 ;  /* 0x000000000008781c */ /* 0x000fda0003f0f008 */
[----:B-1----:R-:W-:Y:S05]  /*5890*/  @!P0 EXIT ;  /* 0x000000000000894d */ /* 0x002fea0003800000 */
[----:B------:R-:W-:Y:S01]  /*58a0*/  BAR.SYNC.DEFER_BLOCKING 0x6, 0xa0 ;  /* 0x0182800000007b1d */ /* 0x000fe20000010000 */
[C---:B------:R-:W-:Y:S01]  /*58b0*/  IMAD.SHL.U32 R4, R64.reuse, 0x20, RZ ;  /* 0x0000002040047824 */ /* 0x040fe200078e00ff */
[C---:B------:R-:W-:Y:S01]  /*58c0*/  R2P PR, R64.reuse, 0x6 ;  /* 0x0000000640007804 */ /* 0x040fe20000000000 */
[C---:B------:R-:W-:Y:S01]  /*58d0*/  IMAD.SHL.U32 R2, R64.reuse, 0x4, RZ ;  /* 0x0000000440027824 */ /* 0x040fe200078e00ff */
[----:B------:R-:W-:Y:S01]  /*58e0*/  CS2R R60, SRZ ;  /* 0x00000000003c7805 */ /* 0x000fe2000001ff00 */
[----:B------:R-:W-:Y:S01]  /*58f0*/  IMAD.U32 R23, R64, 0x10000, RZ ;  /* 0x0001000040177824 */ /* 0x000fe200078e00ff */
[----:B------:R-:W-:Y:S01]  /*5900*/  UMOV UR43, 0x400 ;  /* 0x00000400002b7882 */ /* 0x000fe20000000000 */
[----:B------:R-:W1:Y:S01]  /*5910*/  LDCU.64 UR4, c[0x0][0x890] ;  /* 0x00011200ff0477ac */ /* 0x000e620008000a00 */
[----:B------:R-:W2:Y:S01]  /*5920*/  LDC.64 R50, c[0x0][0x8b0] ;  /* 0x00022c00ff327b82 */ /* 0x000ea20000000a00 */
[----:B------:R-:W-:Y:S01]  /*5930*/  LOP3.LUT R3, R4, 0xe0, RZ, 0xc0, !PT ;  /* 0x000000e004037812 */ /* 0x000fe200078ec0ff */
[----:B------:R-:W-:Y:S01]  /*5940*/  IMAD.SHL.U32 R52, R64, 0x10, RZ ;  /* 0x0000001040347824 */ /* 0x000fe200078e00ff */
[----:B------:R-:W-:Y:S01]  /*5950*/  ULEA UR43, UR63, UR43, 0x18 ;  /* 0x0000002b3f2b7291 */ /* 0x000fe2000f8ec0ff */
[----:B------:R-:W-:Y:S01]  /*5960*/  LOP3.LUT R4, R4, 0x100, RZ, 0xc0, !PT ;  /* 0x0000010004047812 */ /* 0x000fe200078ec0ff */
[----:B------:R-:W-:Y:S01]  /*5970*/  IMAD.MOV.U32 R63, RZ, RZ, 0x8 ;  /* 0x00000008ff3f7424 */ /* 0x000fe200078e00ff */
[----:B------:R-:W-:Y:S01]  /*5980*/  LOP3.LUT R2, R3, 0x1c, R2, 0xf8, !PT ;  /* 0x0000001c03027812 */ /* 0x000fe200078ef802 */
[----:B------:R-:W-:Y:S01]  /*5990*/  IMAD.MOV.U32 R62, RZ, RZ, 0x10 ;  /* 0x00000010ff3e7424 */ /* 0x000fe200078e00ff */
[----:B------:R-:W3:Y:S01]  /*59a0*/  LDC.64 R48, c[0x0][0x8a8] ;  /* 0x00022a00ff307b82 */ /* 0x000ee20000000a00 */
[----:B------:R-:W-:Y:S01]  /*59b0*/  SHF.R.U32.HI R3, RZ, 0x2, R64 ;  /* 0x00000002ff037819 */ /* 0x000fe20000011640 */
[----:B------:R-:W-:Y:S01]  /*59c0*/  IMAD.MOV.U32 R22, RZ, RZ, RZ ;  /* 0x000000ffff167224 */ /* 0x000fe200078e00ff */
[----:B------:R-:W-:Y:S01]  /*59d0*/  LOP3.LUT R23, R23, 0x600000, RZ, 0xc0, !PT ;  /* 0x0060000017177812 */ /* 0x000fe200078ec0ff */
[----:B------:R-:W-:Y:S01]  /*59e0*/  IMAD.MOV.U32 R59, RZ, RZ, RZ ;  /* 0x000000ffff3b7224 */ /* 0x000fe200078e00ff */
[----:B------:R-:W-:Y:S01]  /*59f0*/  LOP3.LUT R52, R4, 0x600, R52, 0xf8, !PT ;  /* 0x0000060004347812 */ /* 0x000fe200078ef834 */
[----:B------:R-:W4:Y:S01]  /*5a00*/  LDCU UR62, c[0x0][0x370] ;  /* 0x00006e00ff3e77ac */ /* 0x000f220008000800 */
[----:B------:R-:W-:Y:S01]  /*5a10*/  LOP3.LUT R2, R2, 0x4, R3, 0x78, !PT ;  /* 0x0000000402027812 */ /* 0x000fe200078e7803 */
[----:B------:R-:W4:Y:S01]  /*5a20*/  LDS R0, [UR43+0x120] ;  /* 0x0001202bff007984 */ /* 0x000f220008000800 */
[----:B-1----:R-:W-:Y:S01]  /*5a30*/  IMAD.U32 R66, RZ, RZ, UR4 ;  /* 0x00000004ff427e24 */ /* 0x002fe2000f8e00ff */
[----:B------:R-:W-:Y:S01]  /*5a40*/  UIADD3 UR4, UPT, UPT, UR43, 0x400, URZ ;  /* 0x000004002b047890 */ /* 0x000fe2000fffe0ff */
[----:B------:R-:W-:Y:S01]  /*5a50*/  LOP3.LUT R52, R52, R2, RZ, 0xfc, !PT ;  /* 0x0000000234347212 */ /* 0x000fe200078efcff */
[----:B------:R-:W-:Y:S01]  /*5a60*/  IMAD.U32 R65, RZ, RZ, UR5 ;  /* 0x00000005ff417e24 */ /* 0x000fe2000f8e00ff */
[----:B------:R-:W-:Y:S01]  /*5a70*/  LOP3.LUT R64, R64, 0x60, RZ, 0xc0, !PT ;  /* 0x0000006040407812 */ /* 0x000fe200078ec0ff */
[----:B------:R-:W1:Y:S01]  /*5a80*/  LDCU UR42, c[0x0][0xb0c] ;  /* 0x00016180ff2a77ac */ /* 0x000e620008000800 */
[----:B------:R-:W-:Y:S01]  /*5a90*/  SEL R63, R63, 0xfffffff8, !P1 ;  /* 0xfffffff83f3f7807 */ /* 0x000fe20004800000 */
[----:B------:R-:W-:Y:S01]  /*5aa0*/  IMAD.U32 R68, RZ, RZ, UR4 ;  /* 0x00000004ff447e24 */ /* 0x000fe2000f8e00ff */
[----:B------:R-:W-:Y:S01]  /*5ab0*/  SEL R62, R62, 0xfffffff0, !P2 ;  /* 0xfffffff03e3e7807 */ /* 0x000fe20005000000 */
[----:B------:R-:W1:Y:S01]  /*5ac0*/  LDCU UR38, c[0x0][0xb30] ;  /* 0x00016600ff2677ac */ /* 0x000e620008000800 */
[----:B------:R-:W1:Y:S01]  /*5ad0*/  LDCU.64 UR54, c[0x0][0x888] ;  /* 0x00011100ff3677ac */ /* 0x000e620008000a00 */
[----:B------:R-:W1:Y:S01]  /*5ae0*/  LDCU.64 UR40, c[0x0][0xb28] ;  /* 0x00016500ff2877ac */ /* 0x000e620008000a00 */
[----:B------:R-:W1:Y:S01]  /*5af0*/  LDCU.128 UR56, c[0x0][0xb10] ;  /* 0x00016200ff3877ac */ /* 0x000e620008000c00 */
[----:B------:R-:W1:Y:S01]  /*5b00*/  LDCU UR61, c[0x0][0x374] ;  /* 0x00006e80ff3d77ac */ /* 0x000e620008000800 */
[----:B------:R-:W-:Y:S01]  /*5b10*/  UMOV UR53, 0x1 ;  /* 0x0000000100357882 */ /* 0x000fe20000000000 */
[----:B------:R-:W-:Y:S01]  /*5b20*/  UMOV UR45, URZ ;  /* 0x000000ff002d7c82 */ /* 0x000fe20008000000 */
[----:B------:R-:W-:Y:S01]  /*5b30*/  UMOV UR52, URZ ;  /* 0x000000ff00347c82 */ /* 0x000fe20008000000 */
[----:B------:R-:W-:Y:S01]  /*5b40*/  UMOV UR47, URZ ;  /* 0x000000ff002f7c82 */ /* 0x000fe20008000000 */
[----:B-1234-:R-:W-:-:S07]  /*5b50*/  IMAD.IADD R23, R0, 0x1, R23 ;  /* 0x0000000100177824 */ /* 0x01efce00078e0217 */
.L_x_120:
[C---:B------:R-:W-:Y:S02]  /*5b60*/  LEA R0, R59.reuse, UR43, 0x3 ;  /* 0x0000002b3b007c11 */ /* 0x040fe4000f8e18ff */
[----:B------:R-:W-:Y:S02]  /*5b70*/  SHF.L.U32 R2, R60, 0x1f, RZ ;  /* 0x0000001f3c027819 */ /* 0x000fe400000006ff */
[----:B------:R-:W-:Y:S02]  /*5b80*/  LEA R4, R59, UR43, 0x4 ;  /* 0x0000002b3b047c11 */ /* 0x000fe4000f8e20ff */
[----:B------:R-:W1:Y:S02]  /*5b90*/  SYNCS.PHASECHK.TRANS64.TRYWAIT P0, [R0+URZ+0x70], R2 ;  /* 0x00007002000075a7 */ /* 0x000e6400080011ff */
[----:B-1----:R-:W-:Y:S05]  /*5ba0*/  @!P0 BRA `(.L_x_90) ;  /* 0x0000002c00bc8947 */ /* 0x002fea0003800000 */
.L_x_160:
[----:B------:R-:W-:Y:S01]  /*5bb0*/  R2UR UR7, R67 ;  /* 0x00000000430772ca */ /* 0x000fe200000e0000 */
[----:B------:R-:W2:Y:S01]  /*5bc0*/  LDS.128 R4, [R4+0x100] ;  /* 0x0001000004047984 */ /* 0x000ea20000000c00 */
[----:B-1----:R-:W-:Y:S01]  /*5bd0*/  VIADD R0, R0, 0x80 ;  /* 0x0000008000007836 */ /* 0x002fe20000000000 */
[----:B------:R-:W-:Y:S04]  /*5be0*/  UISETP.GE.AND UP0, UPT, UR39, 0x1, UPT ;  /* 0x000000012700788c */ /* 0x000fe8000bf06270 */
[----:B------:R-:W-:Y:S01]  /*5bf0*/  PRMT R0, RZ, 0x654, R0 ;  /* 0x00000654ff007816 */ /* 0x000fe20000000000 */
[----:B------:R-:W-:Y:S01]  /*5c00*/  @!PT LDS RZ, [RZ] ;  /* 0x00000000fffff984 */ /* 0x000fe20000000800 */
[----:B------:R-:W-:Y:S01]  /*5c10*/  @!PT LDS RZ, [RZ] ;  /* 0x00000000fffff984 */ /* 0x000fe20000000800 */
[----:B------:R-:W-:Y:S01]  /*5c20*/  @!PT LDS RZ, [RZ] ;  /* 0x00000000fffff984 */ /* 0x000fe20000000800 */
[----:B------:R-:W-:Y:S01]  /*5c30*/  @!PT LDS RZ, [RZ] ;  /* 0x00000000fffff984 */ /* 0x000fe20000000800 */
[----:B------:R1:W-:Y:S06]  /*5c40*/  MEMBAR.ALL.CTA ;  /* 0x0000000000007992 */ /* 0x0003ec0000008000 */
[----:B-1----:R-:W1:Y:S02]  /*5c50*/  FENCE.VIEW.ASYNC.S ;  /* 0x00000000000073c6 */ /* 0x002e640000000000 */
[----:B-1----:R1:W-:Y:S01]  /*5c60*/  SYNCS.ARRIVE.TRANS64.RED.A1T0 RZ, [R0+URZ], RZ ;  /* 0x000000ff00ff79a7 */ /* 0x0023e200081004ff */
[----:B--2---:R-:W-:Y:S11]  /*5c70*/  LOP3.LUT P0, RZ, R6, 0x1, RZ, 0xc0, !PT ;  /* 0x0000000106ff7812 */ /* 0x004ff6000780c0ff */
[----:B------:R-:W-:Y:S02]  /*5c80*/  @!UPT UIADD3 URZ, UPT, UPT, URZ, URZ, URZ ;  /* 0x000000fffffff290 */ /* 0x000fe4000fffe0ff */
[----:B------:R-:W-:Y:S01]  /*5c90*/  VOTEU.ANY UP1, P0 ;  /* 0x0000000000ff7886 */ /* 0x000fe20000020100 */
[----:B------:R-:W-:Y:S01]  /*5ca0*/  PLOP3.LUT P0, PT, PT, PT, UP1, 0x80, 0x8 ;  /* 0x000000000008781c */ /* 0x000fe20003f0f018 */
[----:B------:R-:W-:Y:S06]  /*5cb0*/  UP2UR UR4, UPR, URZ, 0x2 ;  /* 0x00000002ff047883 */ /* 0x000fec0008000000 */
[----:B------:R-:W-:Y:S06]  /*5cc0*/  IMAD.U32 R69, RZ, RZ, UR4 ;  /* 0x00000004ff457e24 */ /* 0x000fec000f8e00ff */
[----:B------:R-:W-:Y:S02]  /*5cd0*/  @P0 SHF.R.U32.HI R2, RZ, 0x10, R5 ;  /* 0x00000010ff020819 */ /* 0x000fe40000011605 */
[----:B------:R-:W-:Y:S02]  /*5ce0*/  @P0 MOV R3, R4 ;  /* 0x0000000400030202 */ /* 0x000fe40000000f00 */
[----:B------:R-:W-:Y:S02]  /*5cf0*/  @P0 R2UR UR4, R2 ;  /* 0x00000000020402ca */ /* 0x000fe400000e0000 */
[----:B------:R-:W-:Y:S02]  /*5d00*/  @P0 LOP3.LUT R4, R5, 0xffff, RZ, 0xc0, !PT ;  /* 0x0000ffff05040812 */ /* 0x000fe400078ec0ff */
[----:B------:R-:W-:Y:S02]  /*5d10*/  @P0 R2UR UR6, R3 ;  /* 0x00000000030602ca */ /* 0x000fe400000e0000 */
[----:B------:R-:W-:Y:S07]  /*5d20*/  @P0 R2UR UR5, R4 ;  /* 0x00000000040502ca */ /* 0x000fee00000e0000 */
[----:B------:R-:W-:Y:S02]  /*5d30*/  @UP1 UMOV UR7, UR4 ;  /* 0x0000000400071c82 */ /* 0x000fe40008000000 */
[----:B------:R-:W-:Y:S02]  /*5d40*/  IMAD.U32 R67, RZ, RZ, UR7 ;  /* 0x00000007ff437e24 */ /* 0x000fe4000f8e00ff */
[----:B------:R-:W-:Y:S02]  /*5d50*/  @UP1 UMOV UR37, UR6 ;  /* 0x0000000600251c82 */ /* 0x000fe40008000000 */
[----:B------:R-:W-:Y:S01]  /*5d60*/  @UP1 UMOV UR36, UR5 ;  /* 0x0000000500241c82 */ /* 0x000fe20008000000 */
[----:B-1----:R-:W-:Y:S05]  /*5d70*/  BRA.U !UP0, `(.L_x_91) ;  /* 0x0000000108cc7547 */ /* 0x002fea000b800000 */
[----:B------:R-:W1:Y:S01]  /*5d80*/  LDCU UR12, c[0x0][0xb20] ;  /* 0x00016400ff0c77ac */ /* 0x000e620008000800 */
[----:B------:R-:W-:Y:S02]  /*5d90*/  UIMAD.WIDE.U32 UR4, UR61, UR59, URZ ;  /* 0x0000003b3d0472a5 */ /* 0x000fe4000f8e00ff */
[----:B------:R-:W-:Y:S02]  /*5da0*/  UIMAD.WIDE.U32 UR6, UR62, UR56, URZ ;  /* 0x000000383e0672a5 */ /* 0x000fe4000f8e00ff */
[----:B------:R-:W-:Y:S02]  /*5db0*/  UISETP.NE.AND UP0, UPT, UR58, 0x1, UPT ;  /* 0x000000013a00788c */ /* 0x000fe4000bf05270 */
[----:B------:R-:W-:Y:S02]  /*5dc0*/  UIMAD.WIDE.U32 UR8, UR36, UR59, URZ ;  /* 0x0000003b240872a5 */ /* 0x000fe4000f8e00ff */
[----:B------:R-:W-:Y:S02]  /*5dd0*/  UIMAD.WIDE.U32 UR10, UR37, UR56, URZ ;  /* 0x00000038250a72a5 */ /* 0x000fe4000f8e00ff */
[----:B------:R-:W-:Y:S02]  /*5de0*/  UISETP.NE.AND UP1, UPT, UR42, 0x1, UPT ;  /* 0x000000012a00788c */ /* 0x000fe4000bf25270 */
[----:B------:R-:W-:Y:S01]  /*5df0*/  UISETP.NE.AND UP2, UPT, UR39, 0x1, UPT ;  /* 0x000000012700788c */ /* 0x000fe2000bf45270 */
[----:B------:R-:W-:Y:S02]  /*5e00*/  UMOV UR4, UR5 ;  /* 0x0000000500047c82 */ /* 0x000fe40008000000 */
[----:B-1----:R-:W-:Y:S03]  /*5e10*/  USHF.R.U32.HI UR5, URZ, UR12, UR4 ;  /* 0x0000000cff057299 */ /* 0x002fe60008011604 */
[----:B------:R-:W-:Y:S02]  /*5e20*/  UMOV UR4, UR7 ;  /* 0x0000000700047c82 */ /* 0x000fe40008000000 */
[----:B------:R-:W-:Y:S02]  /*5e30*/  USHF.R.U32.HI UR7, URZ, UR57, UR4 ;  /* 0x00000039ff077299 */ /* 0x000fe40008011604 */
[----:B------:R-:W-:Y:S02]  /*5e40*/  USEL UR4, UR61, UR5, !UP0 ;  /* 0x000000053d047287 */ /* 0x000fe4000c000000 */
[----:B------:R-:W-:Y:S01]  /*5e50*/  USEL UR7, UR62, UR7, !UP1 ;  /* 0x000000073e077287 */ /* 0x000fe2000c800000 */
[----:B------:R-:W-:Y:S01]  /*5e60*/  UMOV UR5, UR9 ;  /* 0x0000000900057c82 */ /* 0x000fe20008000000 */
[----:B------:R-:W-:Y:S02]  /*5e70*/  UIMAD.WIDE.U32 UR8, UR4, UR40, URZ ;  /* 0x00000028040872a5 */ /* 0x000fe4000f8e00ff */
[----:B------:R-:W-:Y:S03]  /*5e80*/  USHF.R.U32.HI UR6, URZ, UR12, UR5 ;  /* 0x0000000cff067299 */ /* 0x000fe60008011605 */
[----:B------:R-:W-:Y:S01]  /*5e90*/  UMOV UR5, UR11 ;  /* 0x0000000b00057c82 */ /* 0x000fe20008000000 */
[----:B------:R-:W-:Y:S02]  /*5ea0*/  UIMAD.WIDE.U32 UR10, UR7, UR40, URZ ;  /* 0x00000028070a72a5 */ /* 0x000fe4000f8e00ff */
[----:B------:R-:W-:Y:S02]  /*5eb0*/  USHF.R.U32.HI UR12, URZ, UR57, UR5 ;  /* 0x00000039ff0c7299 */ /* 0x000fe40008011605 */
[----:B------:R-:W-:Y:S01]  /*5ec0*/  USEL UR6, UR36, UR6, !UP0 ;  /* 0x0000000624067287 */ /* 0x000fe2000c000000 */
[----:B------:R-:W-:Y:S02]  /*5ed0*/  UMOV UR5, UR9 ;  /* 0x0000000900057c82 */ /* 0x000fe40008000000 */
[----:B------:R-:W-:Y:S01]  /*5ee0*/  UMOV UR10, UR11 ;  /* 0x0000000b000a7c82 */ /* 0x000fe20008000000 */
[----:B------:R-:W-:Y:S02]  /*5ef0*/  @UP2 USHF.R.U32.HI UR4, URZ, UR41, UR5 ;  /* 0x00000029ff042299 */ /* 0x000fe40008011605 */
[----:B------:R-:W-:Y:S02]  /*5f00*/  @UP2 USHF.R.U32.HI UR7, URZ, UR41, UR10 ;  /* 0x00000029ff072299 */ /* 0x000fe4000801160a */
[----:B------:R-:W-:Y:S02]  /*5f10*/  UIMAD UR4, UR39, UR4, URZ ;  /* 0x00000004270472a4 */ /* 0x000fe4000f8e02ff */
[----:B------:R-:W-:Y:S02]  /*5f20*/  UIMAD.WIDE.U32 UR10, UR6, UR40, URZ ;  /* 0x00000028060a72a5 */ /* 0x000fe4000f8e00ff */
[----:B------:R-:W-:Y:S02]  /*5f30*/  USEL UR5, UR37, UR12, !UP1 ;  /* 0x0000000c25057287 */ /* 0x000fe4000c800000 */
[----:B------:R-:W-:Y:S02]  /*5f40*/  UIMAD UR8, UR39, UR7, URZ ;  /* 0x00000007270872a4 */ /* 0x000fe4000f8e02ff */
[----:B------:R-:W-:Y:S03]  /*5f50*/  UISETP.GE.AND UP0, UPT, UR6, UR4, UPT ;  /* 0x000000040600728c */ /* 0x000fe6000bf06270 */
[----:B------:R-:W-:Y:S01]  /*5f60*/  UMOV UR4, UR11 ;  /* 0x0000000b00047c82 */ /* 0x000fe20008000000 */
[----:B------:R-:W-:Y:S02]  /*5f70*/  UISETP.GE.OR UP0, UPT, UR5, UR8, UP0 ;  /* 0x000000080500728c */ /* 0x000fe40008706670 */
[----:B------:R-:W-:Y:S02]  /*5f80*/  USHF.R.U32.HI UR4, URZ, UR41, UR4 ;  /* 0x00000029ff047299 */ /* 0x000fe40008011604 */
[----:B------:R-:W-:Y:S02]  /*5f90*/  UIMAD.WIDE.U32 UR8, UR5, UR40, URZ ;  /* 0x00000028050872a5 */ /* 0x000fe4000f8e00ff */
[----:B------:R-:W-:Y:S02]  /*5fa0*/  USEL UR11, UR6, UR4, !UP2 ;  /* 0x00000004060b7287 */ /* 0x000fe4000d000000 */
[----:B------:R-:W-:Y:S02]  /*5fb0*/  UIADD3 UR8, UPT, UPT, -UR5, URZ, URZ ;  /* 0x000000ff05087290 */ /* 0x000fe4000fffe1ff */
[----:B------:R-:W-:Y:S01]  /*5fc0*/  UIADD3 UR10, UPT, UPT, -UR11, URZ, URZ ;  /* 0x000000ff0b0a7290 */ /* 0x000fe2000fffe1ff */
[----:B------:R-:W-:Y:S01]  /*5fd0*/  @!UP0 UMOV UR4, UR9 ;  /* 0x0000000900048c82 */ /* 0x000fe20008000000 */
[----:B------:R-:W-:Y:S02]  /*5fe0*/  UIADD3 UR9, UPT, UPT, -UR6, URZ, URZ ;  /* 0x000000ff06097290 */ /* 0x000fe4000fffe1ff */
[----:B------:R-:W-:Y:S02]  /*5ff0*/  @!UP0 USHF.R.U32.HI UR4, URZ, UR41, UR4 ;  /* 0x00000029ff048299 */ /* 0x000fe40008011604 */
[----:B------:R-:W-:Y:S02]  /*6000*/  UIMAD UR10, UR39, UR10, UR6 ;  /* 0x0000000a270a72a4 */ /* 0x000fe4000f8e0206 */
[----:B------:R-:W-:Y:S04]  /*6010*/  @!UP0 USEL UR4, UR5, UR4, !UP2 ;  /* 0x0000000405048287 */ /* 0x000fe8000d000000 */
[----:B------:R-:W-:Y:S02]  /*6020*/  @!UP0 UIMAD UR10, UR7, UR10, UR4 ;  /* 0x0000000a070a82a4 */ /* 0x000fe4000f8e0204 */
[----:B------:R-:W-:Y:S02]  /*6030*/  @!UP0 UIADD3 UR11, UPT, UPT, UR11, -UR4, URZ ;  /* 0x800000040b0b8290 */ /* 0x000fe4000fffe0ff */
[----:B------:R-:W-:Y:S02]  /*6040*/  UIMAD UR7, UR42, UR8, UR37 ;  /* 0x000000082a0772a4 */ /* 0x000fe4000f8e0225 */
[----:B------:R-:W-:Y:S02]  /*6050*/  @!UP0 UIMAD UR6, UR11, UR39, UR5 ;  /* 0x000000270b0682a4 */ /* 0x000fe4000f8e0205 */
[----:B------:R-:W-:Y:S01]  /*6060*/  UIMAD UR4, UR58, UR9, UR36 ;  /* 0x000000093a0472a4 */ /* 0x000fe2000f8e0224 */
[----:B------:R-:W-:Y:S02]  /*6070*/  @!UP0 UMOV UR5, UR10 ;  /* 0x0000000a00058c82 */ /* 0x000fe40008000000 */
[----:B------:R-:W-:Y:S02]  /*6080*/  UIMAD UR37, UR5, UR42, UR7 ;  /* 0x0000002a052572a4 */ /* 0x000fe4000f8e0207 */
[----:B------:R-:W-:Y:S11]  /*6090*/  UIMAD UR36, UR6, UR58, UR4 ;  /* 0x0000003a062472a4 */ /* 0x000ff6000f8e0204 */
[----:B------:R-:W-:Y:S01]  /*60a0*/  @!UPT UIADD3 URZ, UPT, UPT, URZ, URZ, URZ ;  /* 0x000000fffffff290 */ /* 0x000fe2000fffe0ff */
.L_x_91:
[----:B------:R-:W-:Y:S01]  /*60b0*/  UISETP.NE.AND UP0, UPT, UR38, 0x1, UPT ;  /* 0x000000012600788c */ /* 0x000fe2000bf05270 */
[----:B------:R-:W-:Y:S01]  /*60c0*/  R2UR UR11, R68 ;  /* 0x00000000440b72ca */ /* 0x000fe200000e0000 */
[----:B------:R-:W-:Y:S01]  /*60d0*/  USHF.L.U32 UR50, UR25, 0x6, URZ ;  /* 0x0000000619327899 */ /* 0x000fe200080006ff */
[----:B------:R-:W-:Y:S01]  /*60e0*/  IADD3 R59, PT, PT, R59, 0x1, RZ ;  /* 0x000000013b3b7810 */ /* 0x000fe20007ffe0ff */
[----:B------:R-:W-:Y:S07]  /*60f0*/  USHF.L.U32 UR49, UR27, 0x6, URZ ;  /* 0x000000061b317899 */ /* 0x000fee00080006ff */
[----:B------:R-:W1:Y:S01]  /*6100*/  @!UP0 LDCU.128 UR12, c[0x0][0xb10] ;  /* 0x00016200ff0c87ac */ /* 0x000e620008000c00 */
[----:B------:R-:W2:Y:S01]  /*6110*/  @!UP0 LDCU UR5, c[0x0][0xb0c] ;  /* 0x00016180ff0587ac */ /* 0x000ea20008000800 */
[----:B------:R-:W3:Y:S01]  /*6120*/  @!UP0 LDCU UR10, c[0x0][0xb20] ;  /* 0x00016400ff0a87ac */ /* 0x000ee20008000800 */
[----:B-1----:R-:W-:Y:S02]  /*6130*/  UIMAD.WIDE.U32 UR8, UR37, UR12, URZ ;  /* 0x0000000c250872a5 */ /* 0x002fe4000f8e00ff */
[----:B------:R-:W-:Y:S02]  /*6140*/  UIMAD.WIDE.U32 UR6, UR36, UR15, URZ ;  /* 0x0000000f240672a5 */ /* 0x000fe4000f8e00ff */
[----:B------:R-:W-:Y:S03]  /*6150*/  @!UP0 UISETP.NE.AND UP1, UPT, UR14, 0x1, UPT ;  /* 0x000000010e00888c */ /* 0x000fe6000bf25270 */
[----:B------:R-:W-:Y:S01]  /*6160*/  @!UP0 UMOV UR4, UR9 ;  /* 0x0000000900048c82 */ /* 0x000fe20008000000 */
[----:B--2---:R-:W-:Y:S02]  /*6170*/  @!UP0 UISETP.NE.AND UP2, UPT, UR5, 0x1, UPT ;  /* 0x000000010500888c */ /* 0x004fe4000bf45270 */
[----:B------:R-:W-:Y:S01]  /*6180*/  @!UP0 USHF.R.U32.HI UR4, URZ, UR13, UR4 ;  /* 0x0000000dff048299 */ /* 0x000fe20008011604 */
[----:B------:R-:W-:Y:S02]  /*6190*/  @!UP0 UMOV UR6, UR7 ;  /* 0x0000000700068c82 */ /* 0x000fe40008000000 */
[----:B---3--:R-:W-:Y:S02]  /*61a0*/  @!UP0 USHF.R.U32.HI UR6, URZ, UR10, UR6 ;  /* 0x0000000aff068299 */ /* 0x008fe40008011606 */
[----:B------:R-:W-:Y:S02]  /*61b0*/  @!UP0 USEL UR7, UR37, UR4, !UP2 ;  /* 0x0000000425078287 */ /* 0x000fe4000d000000 */
[----:B------:R-:W-:Y:S04]  /*61c0*/  @!UP0 USEL UR6, UR36, UR6, !UP1 ;  /* 0x0000000624068287 */ /* 0x000fe8000c800000 */
[----:B------:R-:W-:Y:S02]  /*61d0*/  @!UP0 UIADD3 UR4, UPT, UPT, -UR7, UR6, URZ ;  /* 0x0000000607048290 */ /* 0x000fe4000fffe1ff */
[----:B------:R-:W-:Y:S02]  /*61e0*/  @!UP0 UIADD3 UR6, UPT, UPT, UR7, -UR6, URZ ;  /* 0x8000000607068290 */ /* 0x000fe4000fffe0ff */
[----:B------:R-:W-:Y:S02]  /*61f0*/  @!UP0 UIMAD UR37, UR4, UR5, UR37 ;  /* 0x00000005042582a4 */ /* 0x000fe4000f8e0225 */
[----:B------:R-:W-:Y:S02]  /*6200*/  @!UP0 UIMAD UR36, UR6, UR14, UR36 ;  /* 0x0000000e062482a4 */ /* 0x000fe4000f8e0224 */
[----:B------:R-:W-:Y:S09]  /*6210*/  ULOP3.LUT UP0, URZ, UR11, 0x3f0, URZ, 0xc0, !UPT ;  /* 0x000003f00bff7892 */ /* 0x000ff2000f80c0ff */
[----:B------:R-:W-:Y:S05]  /*6220*/  BRA.U !UP0, `(.L_x_92) ;  /* 0x00000001087c7547 */ /* 0x000fea000b800000 */
[----:B------:R-:W1:Y:S01]  /*6230*/  LDCU.64 UR8, c[0x4][0x80] ;  /* 0x01001000ff0877ac */ /* 0x000e620008000a00 */
[----:B------:R-:W-:Y:S01]  /*6240*/  MOV R2, 0x0 ;  /* 0x0000000000027802 */ /* 0x000fe20000000f00 */
[----:B------:R-:W-:Y:S02]  /*6250*/  HFMA2 R12, -RZ, RZ, 0, 5.9604644775390625e-08 ;  /* 0x00000001ff0c7431 */ /* 0x000fe400000001ff */
[----:B------:R-:W-:Y:S01]  /*6260*/  IMAD.MOV.U32 R8, RZ, RZ, 0x70 ;  /* 0x00000070ff087424 */ /* 0x000fe200078e00ff */
[----:B------:R2:W3:Y:S01]  /*6270*/  LDC.64 R14, c[0x4][R2] ;  /* 0x01000000020e7b82 */ /* 0x0004e20000000a00 */
[----:B------:R-:W4:Y:S01]  /*6280*/  LDCU.64 UR6, c[0x4][0x88] ;  /* 0x01001100ff0677ac */ /* 0x000f220008000a00 */
[----:B------:R-:W-:Y:S01]  /*6290*/  IMAD.MOV.U32 R13, RZ, RZ, RZ ;  /* 0x000000ffff0d7224 */ /* 0x000fe200078e00ff */
[----:B------:R-:W2:Y:S01]  /*62a0*/  LDCU.64 UR4, c[0x4][0x8] ;  /* 0x01000100ff0477ac */ /* 0x000ea20008000a00 */
[----:B-1----:R-:W-:Y:S01]  /*62b0*/  MOV R5, UR9 ;  /* 0x0000000900057c02 */ /* 0x002fe20008000f00 */
[----:B------:R-:W-:Y:S01]  /*62c0*/  IMAD.U32 R4, RZ, RZ, UR8 ;  /* 0x00000008ff047e24 */ /* 0x000fe2000f8e00ff */
[----:B----4-:R-:W-:Y:S01]  /*62d0*/  MOV R7, UR7 ;  /* 0x0000000700077c02 */ /* 0x010fe20008000f00 */
[----:B------:R-:W-:Y:S01]  /*62e0*/  IMAD.U32 R6, RZ, RZ, UR6 ;  /* 0x00000006ff067e24 */ /* 0x000fe2000f8e00ff */
[----:B--2---:R-:W-:Y:S01]  /*62f0*/  MOV R11, UR5 ;  /* 0x00000005000b7c02 */ /* 0x004fe20008000f00 */
[----:B------:R-:W-:Y:S02]  /*6300*/  IMAD.U32 R10, RZ, RZ, UR4 ;  /* 0x00000004ff0a7e24 */ /* 0x000fe4000f8e00ff */
[----:B------:R-:W-:Y:S07]  /*6310*/  LEPC R20, `(.L_x_93) ;  /* 0x000000001014794e */ /* 0x000fee0000000000 */
[----:B---3-5:R-:W-:Y:S05]  /*6320*/  CALL.ABS.NOINC R14 ;  /* 0x000000000e007343 */ /* 0x028fea0003c00000 */
.L_x_93:
[----:B------:R-:W1:Y:S01]  /*6330*/  LDCU.64 UR8, c[0x4][0x80] ;  /* 0x01001000ff0877ac */ /* 0x000e620008000a00 */
[----:B------:R-:W2:Y:S01]  /*6340*/  LDC.64 R2, c[0x4][R2] ;  /* 0x0100000002027b82 */ /* 0x000ea20000000a00 */
[----:B------:R-:W-:Y:S02]  /*6350*/  HFMA2 R12, -RZ, RZ, 0, 5.9604644775390625e-08 ;  /* 0x00000001ff0c7431 */ /* 0x000fe400000001ff */
[----:B------:R-:W-:Y:S02]  /*6360*/  IMAD.MOV.U32 R8, RZ, RZ, 0x70 ;  /* 0x00000070ff087424 */ /* 0x000fe400078e00ff */
[----:B------:R-:W-:Y:S01]  /*6370*/  IMAD.MOV.U32 R13, RZ, RZ, RZ ;  /* 0x000000ffff0d7224 */ /* 0x000fe200078e00ff */
[----:B------:R-:W3:Y:S01]  /*6380*/  LDCU.64 UR6, c[0x4][0x88] ;  /* 0x01001100ff0677ac */ /* 0x000ee20008000a00 */
[----:B------:R-:W4:Y:S01]  /*6390*/  LDCU.64 UR4, c[0x4][0x8] ;  /* 0x01000100ff0477ac */ /* 0x000f220008000a00 */
[----:B-1----:R-:W-:Y:S02]  /*63a0*/  MOV R4, UR8 ;  /* 0x0000000800047c02 */ /* 0x002fe40008000f00 */
[----:B------:R-:W-:Y:S02]  /*63b0*/  MOV R5, UR9 ;  /* 0x0000000900057c02 */ /* 0x000fe40008000f00 */
[----:B---3--:R-:W-:Y:S01]  /*63c0*/  MOV R7, UR7 ;  /* 0x0000000700077c02 */ /* 0x008fe20008000f00 */
[----:B------:R-:W-:Y:S01]  /*63d0*/  IMAD.U32 R6, RZ, RZ, UR6 ;  /* 0x00000006ff067e24 */ /* 0x000fe2000f8e00ff */
[----:B----4-:R-:W-:Y:S01]  /*63e0*/  MOV R11, UR5 ;  /* 0x00000005000b7c02 */ /* 0x010fe20008000f00 */
[----:B------:R-:W-:Y:S02]  /*63f0*/  IMAD.U32 R10, RZ, RZ, UR4 ;  /* 0x00000004ff0a7e24 */ /* 0x000fe4000f8e00ff */
[----:B------:R-:W-:Y:S07]  /*6400*/  LEPC R20, `(.L_x_92) ;  /* 0x000000001014794e */ /* 0x000fee0000000000 */
[----:B--2---:R-:W-:Y:S05]  /*6410*/  CALL.ABS.NOINC R2 ;  /* 0x0000000002007343 */ /* 0x004fea0003c00000 */
.L_x_92:
[----:B------:R-:W-:Y:S02]  /*6420*/  R2UR UR6, R57 ;  /* 0x00000000390672ca */ /* 0x000fe400000e0000 */
[----:B------:R-:W-:Y:S02]  /*6430*/  R2UR UR5, R66 ;  /* 0x00000000420572ca */ /* 0x000fe400000e0000 */
[----:B------:R-:W-:Y:S02]  /*6440*/  R2UR UR4, R65 ;  /* 0x00000000410472ca */ /* 0x000fe400000e0000 */
[----:B------:R-:W-:Y:S02]  /*6450*/  ISETP.NE.U32.AND P4, PT, R50, RZ, PT ;  /* 0x000000ff3200720c */ /* 0x000fe40003f85070 */
[----:B------:R-:W-:Y:S02]  /*6460*/  ISETP.NE.U32.AND P2, PT, RZ, UR54, PT ;  /* 0x00000036ff007c0c */ /* 0x000fe4000bf45070 */
[----:B------:R-:W-:Y:S02]  /*6470*/  ISETP.NE.AND.EX P4, PT, R51, RZ, PT, P4 ;  /* 0x000000ff3300720c */ /* 0x000fe40003f85340 */
[----:B------:R-:W-:Y:S01]  /*6480*/  ISETP.NE.AND.EX P2, PT, RZ, UR55, PT, P2 ;  /* 0x00000037ff007c0c */ /* 0x000fe2000bf45320 */
[----:B------:R-:W-:Y:S02]  /*6490*/  UISETP.NE.AND UP2, UPT, UR6, URZ, UPT ;  /* 0x000000ff0600728c */ /* 0x000fe4000bf45270 */
[----:B------:R-:W-:Y:S04]  /*64a0*/  UISETP.NE.U32.AND UP0, UPT, UR5, URZ, UPT ;  /* 0x000000ff0500728c */ /* 0x000fe8000bf05070 */
[----:B------:R-:W-:Y:S01]  /*64b0*/  UISETP.NE.AND.EX UP1, UPT, UR4, URZ, UPT, UP0 ;  /* 0x000000ff0400728c */ /* 0x000fe2000bf25300 */
[----:B------:R-:W-:Y:S01]  /*64c0*/  PLOP3.LUT P1, PT, PT, PT, UP2, 0x80, 0x8 ;  /* 0x000000000008781c */ /* 0x000fe20003f2f028 */
[----:B------:R-:W-:Y:S03]  /*64d0*/  UPLOP3.LUT UP0, UPT, UPT, UPT, UPT, 0x40, 0x4 ;  /* 0x000000000004789c */ /* 0x000fe60003f0e870 */
[----:B------:R-:W-:Y:S06]  /*64e0*/  @UP2 UPLOP3.LUT UP0, UPT, UPT, UPT, UP1, 0x80, 0x8 ;  /* 0x000000000008289c */ /* 0x000fec0003f0f010 */
[----:B------:R-:W-:Y:S01]  /*64f0*/  PLOP3.LUT P0, PT, PT, PT, UP0, 0x80, 0x8 ;  /* 0x000000000008781c */ /* 0x000fe20003f0f008 */
[----:B------:R-:W-:Y:S01]  /*6500*/  @!UPT UIADD3 URZ, UPT, UPT, URZ, URZ, URZ ;  /* 0x000000fffffff290 */ /* 0x000fe2000fffe0ff */
[----:B------:R-:W-:Y:S11]  /*6510*/  BRA.U !UP1, `(.L_x_94) ;  /* 0x0000000109407547 */ /* 0x000ff6000b800000 */
[----:B------:R-:W-:Y:S01]  /*6520*/  UISETP.NE.U32.AND UP0, UPT, UR54, URZ, UPT ;  /* 0x000000ff3600728c */ /* 0x000fe2000bf05070 */
[----:B------:R-:W-:Y:S01]  /*6530*/  R2UR UR6, R66 ;  /* 0x00000000420672ca */ /* 0x000fe200000e0000 */
[----:B------:R-:W1:Y:S01]  /*6540*/  LDCU.64 UR8, c[0x0][0x358] ;  /* 0x00006b00ff0877ac */ /* 0x000e620008000a00 */
[----:B------:R-:W-:Y:S02]  /*6550*/  HFMA2 R53, -RZ, RZ, 0, 5.9604644775390625e-08 ;  /* 0x00000001ff357431 */ /* 0x000fe400000001ff */
[----:B------:R-:W-:Y:S01]  /*6560*/  IMAD.MOV.U32 R0, RZ, RZ, 0x1 ;  /* 0x00000001ff007424 */ /* 0x000fe200078e00ff */
[----:B------:R-:W-:Y:S06]  /*6570*/  UISETP.NE.AND.EX UP0, UPT, UR55, URZ, UPT, UP0 ;  /* 0x000000ff3700728c */ /* 0x000fec000bf05300 */
[----:B------:R-:W-:Y:S05]  /*6580*/  PLOP3.LUT P3, PT, PT, PT, UP0, 0x80, 0x8 ;  /* 0x000000000008781c */ /* 0x000fea0003f6f008 */
[----:B------:R-:W2:Y:S01]  /*6590*/  @UP0 LDCU.64 UR4, c[0x0][0x888] ;  /* 0x00011100ff0407ac */ /* 0x000ea20008000a00 */
[----:B------:R-:W-:Y:S07]  /*65a0*/  @UP0 UIMAD UR6, UR60, UR6, URZ ;  /* 0x000000063c0602a4 */ /* 0x000fee000f8e02ff */
[----:B------:R-:W-:Y:S01]  /*65b0*/  @!P3 PRMT R53, R0, 0x7610, R53 ;  /* 0x000076100035b816 */ /* 0x000fe20000000035 */
[----:B--2---:R-:W-:Y:S06]  /*65c0*/  @UP0 UIMAD.WIDE UR4, UR6, 0x4, UR4 ;  /* 0x00000004060408a5 */ /* 0x004fec000f8e0204 */
[----:B-----5:R-:W-:Y:S02]  /*65d0*/  IMAD.U32 R26, RZ, RZ, UR4 ;  /* 0x00000004ff1a7e24 */ /* 0x020fe4000f8e00ff */
[----:B------:R-:W-:Y:S03]  /*65e0*/  IMAD.U32 R27, RZ, RZ, UR5 ;  /* 0x00000005ff1b7e24 */ /* 0x000fe6000f8e00ff */
[----:B------:R-:W2:Y:S02]  /*65f0*/  @!UP0 LDCU UR4, c[0x0][0x880] ;  /* 0x00011000ff0487ac */ /* 0x000ea40008000800 */
[----:B-1----:R1:W5:Y:S02]  /*6600*/  @P3 LDG.E R26, desc[UR8][R26.64] ;  /* 0x000000081a1a3981 */ /* 0x002364000c1e1900 */
[----:B-12---:R-:W-:Y:S02]  /*6610*/  @!P3 MOV R26, UR4 ;  /* 0x00000004001abc02 */ /* 0x006fe40008000f00 */
.L_x_94:
[----:B------:R-:W-:Y:S05]  /*6620*/  @!P4 BRA `(.L_x_95) ;  /* 0x000000000024c947 */ /* 0x000fea0003800000 */
[----:B------:R-:W-:Y:S01]  /*6630*/  ISETP.NE.U32.AND P3, PT, R48, RZ, PT ;  /* 0x000000ff3000720c */ /* 0x000fe20003f65070 */
[----:B------:R-:W1:Y:S03]  /*6640*/  LDCU.64 UR4, c[0x0][0x358] ;  /* 0x00006b00ff0477ac */ /* 0x000e660008000a00 */
[----:B------:R-:W-:Y:S11]  /*6650*/  ISETP.NE.AND.EX P3, PT, R49, RZ, PT, P3 ;  /* 0x000000ff3100720c */ /* 0x000ff60003f65330 */
[----:B------:R-:W-:Y:S02]  /*6660*/  @!UPT UIADD3 URZ, UPT, UPT, URZ, URZ, URZ ;  /* 0x000000fffffff290 */ /* 0x000fe4000fffe0ff */
[----:B------:R-:W2:Y:S01]  /*6670*/  @P3 LDC.64 R2, c[0x0][0x8a8] ;  /* 0x00022a00ff023b82 */ /* 0x000ea20000000a00 */
[----:B------:R-:W-:Y:S04]  /*6680*/  @P3 IMAD R0, R50, UR60, RZ ;  /* 0x0000003c32003c24 */ /* 0x000fe8000f8e02ff */
[----:B--2---:R-:W-:Y:S05]  /*6690*/  @P3 IMAD.WIDE R2, R0, 0x4, R2 ;  /* 0x0000000400023825 */ /* 0x004fea00078e0202 */
[----:B-1---5:R1:W5:Y:S02]  /*66a0*/  @P3 LDG.E R24, desc[UR4][R2.64] ;  /* 0x0000000402183981 */ /* 0x022364000c1e1900 */
[----:B-1----:R-:W2:Y:S02]  /*66b0*/  @!P3 LDC R24, c[0x0][0x8a0] ;  /* 0x00022800ff18bb82 */ /* 0x002ea40000000800 */
.L_x_95:
[----:B-----5:R-:W-:Y:S01]  /*66c0*/  FSETP.NEU.AND P3, PT, R26, RZ, PT ;  /* 0x000000ff1a00720b */ /* 0x020fe20003f6d000 */
[----:B------:R-:W-:Y:S01]  /*66d0*/  IMAD.U32 R2, RZ, RZ, UR45 ;  /* 0x0000002dff027e24 */ /* 0x000fe2000f8e00ff */
[----:B------:R-:W-:Y:S01]  /*66e0*/  SEL R5, RZ, 0xffffffff, P2 ;  /* 0xffffffffff057807 */ /* 0x000fe20001000000 */
[----:B------:R-:W-:Y:S01]  /*66f0*/  ULOP3.LUT UR4, UR53, 0x1, URZ, 0x3c, !UPT ;  /* 0x0000000135047892 */ /* 0x000fe2000f8e3cff */
[----:B------:R-:W-:Y:S01]  /*6700*/  @P1 LOP3.LUT P2, RZ, R53, 0xff, RZ, 0xc0, !PT ;  /* 0x000000ff35ff1812 */ /* 0x000fe2000784c0ff */
[----:B------:R-:W-:Y:S01]  /*6710*/  BSSY B1, `(.L_x_96) ;  /* 0x000004b000017945 */ /* 0x000fe20003800000 */
[----:B------:R-:W-:Y:S01]  /*6720*/  @P1 SEL R0, RZ, 0xffffffff, P3 ;  /* 0xffffffffff001807 */ /* 0x000fe20001800000 */
[----:B------:R-:W-:Y:S01]  /*6730*/  IMAD.MOV.U32 R76, RZ, RZ, 0x1 ;  /* 0x00000001ff4c7424 */ /* 0x000fe200078e00ff */
[----:B------:R-:W-:Y:S01]  /*6740*/  LEA R2, R2, UR43, 0x3 ;  /* 0x0000002b02027c11 */ /* 0x000fe2000f8e18ff */
[----:B------:R-:W-:Y:S01]  /*6750*/  IMAD.U32 R74, RZ, RZ, UR4 ;  /* 0x00000004ff4a7e24 */ /* 0x000fe2000f8e00ff */
[----:B------:R-:W-:Y:S01]  /*6760*/  @P0 SEL R0, R5, R0, !P2 ;  /* 0x0000000005000207 */ /* 0x000fe20005000000 */
[----:B------:R-:W-:Y:S01]  /*6770*/  IMAD.U32 R75, RZ, RZ, UR45 ;  /* 0x0000002dff4b7e24 */ /* 0x000fe2000f8e00ff */
[----:B------:R-:W-:Y:S02]  /*6780*/  LEA R71, R22, UR43, 0x3 ;  /* 0x0000002b16477c11 */ /* 0x000fe4000f8e18ff */
[----:B------:R-:W-:Y:S02]  /*6790*/  CS2R R38, SRZ ;  /* 0x0000000000267805 */ /* 0x000fe4000001ff00 */
[----:B------:R-:W-:Y:S02]  /*67a0*/  @P1 LOP3.LUT R0, R0, 0x1, RZ, 0xc0, !PT ;  /* 0x0000000100001812 */ /* 0x000fe400078ec0ff */
[----:B------:R-:W-:Y:S02]  /*67b0*/  CS2R R36, SRZ ;  /* 0x0000000000247805 */ /* 0x000fe4000001ff00 */
[----:B------:R-:W-:Y:S02]  /*67c0*/  SHF.L.U32 R3, R61, 0x1f, RZ ;  /* 0x0000001f3d037819 */ /* 0x000fe400000006ff */
[----:B------:R-:W-:Y:S02]  /*67d0*/  CS2R R34, SRZ ;  /* 0x0000000000227805 */ /* 0x000fe4000001ff00 */
[----:B------:R-:W-:Y:S02]  /*67e0*/  ISETP.NE.U32.OR P5, PT, R0, 0x1, !P1 ;  /* 0x000000010000780c */ /* 0x000fe40004fa5470 */
[----:B------:R-:W-:Y:S02]  /*67f0*/  CS2R R32, SRZ ;  /* 0x0000000000207805 */ /* 0x000fe4000001ff00 */
[----:B------:R-:W-:Y:S02]  /*6800*/  PLOP3.LUT P2, PT, PT, PT, UP1, 0x80, 0x8 ;  /* 0x000000000008781c */ /* 0x000fe40003f4f018 */
[----:B------:R-:W-:Y:S02]  /*6810*/  CS2R R42, SRZ ;  /* 0x00000000002a7805 */ /* 0x000fe4000001ff00 */
[----:B------:R-:W-:Y:S02]  /*6820*/  LEA.HI R25, R22, R22, RZ, 0x1 ;  /* 0x0000001616197211 */ /* 0x000fe400078f08ff */
[----:B------:R-:W-:Y:S02]  /*6830*/  CS2R R40, SRZ ;  /* 0x0000000000287805 */ /* 0x000fe4000001ff00 */
[----:B------:R-:W-:Y:S02]  /*6840*/  LOP3.LUT P4, R58, R53, 0xff, RZ, 0xc0, !PT ;  /* 0x000000ff353a7812 */ /* 0x000fe4000788c0ff */
[----:B------:R-:W-:Y:S02]  /*6850*/  CS2R R46, SRZ ;  /* 0x00000000002e7805 */ /* 0x000fe4000001ff00 */
[----:B------:R-:W-:Y:S02]  /*6860*/  SEL R4, RZ, 0xffffffff, P3 ;  /* 0xffffffffff047807 */ /* 0x000fe40001800000 */
[----:B------:R-:W-:Y:S02]  /*6870*/  CS2R R44, SRZ ;  /* 0x00000000002c7805 */ /* 0x000fe4000001ff00 */
[----:B------:R-:W-:Y:S02]  /*6880*/  P2R R70, PR, RZ, 0x20 ;  /* 0x00000020ff467803 */ /* 0x000fe40000000000 */
[----:B------:R-:W-:Y:S02]  /*6890*/  @P5 SHF.L.U32 R0, R74, 0x1f, RZ ;  /* 0x0000001f4a005819 */ /* 0x000fe400000006ff */
[----:B------:R-:W-:Y:S02]  /*68a0*/  @P2 SEL R4, R5, R4, !P4 ;  /* 0x0000000405042207 */ /* 0x000fe40006000000 */
[----:B------:R1:W3:Y:S02]  /*68b0*/  @P5 SYNCS.PHASECHK.TRANS64.TRYWAIT P1, [R2+URZ+0x30], R0 ;  /* 0x00003000020055a7 */ /* 0x0002e400080211ff */
[----:B------:R-:W-:Y:S04]  /*68c0*/  LOP3.LUT R4, R4, 0x1, RZ, 0xc0, !PT ;  /* 0x0000000104047812 */ /* 0x000fe800078ec0ff */
[----:B------:R-:W-:Y:S04]  /*68d0*/  ISETP.NE.U32.AND P2, PT, R4, 0x1, PT ;  /* 0x000000010400780c */ /* 0x000fe80003f45070 */
[----:B------:R-:W-:Y:S01]  /*68e0*/  P2R R77, PR, RZ, 0x4 ;  /* 0x00000004ff4d7803 */ /* 0x000fe20000000000 */
[----:B------:R4:W2:Y:S01]  /*68f0*/  SYNCS.PHASECHK.TRANS64.TRYWAIT P0, [R71+URZ+0x90], R3 ;  /* 0x00009003470075a7 */ /* 0x0008a200080011ff */
[C---:B-1----:R-:W-:Y:S01]  /*6900*/  IMAD.SHL.U32 R0, R25.reuse, 0x20, RZ ;  /* 0x0000002019007824 */ /* 0x042fe200078e00ff */
[----:B------:R-:W-:Y:S04]  /*6910*/  LOP3.LUT R25, R25, 0xffe, RZ, 0xc0, !PT ;  /* 0x00000ffe19197812 */ /* 0x000fe800078ec0ff */
[----:B------:R-:W-:Y:S01]  /*6920*/  LOP3.LUT R0, R0, 0xffffffc0, RZ, 0xc0, !PT ;  /* 0xffffffc000007812 */ /* 0x000fe200078ec0ff */
[----:B------:R-:W-:Y:S04]  /*6930*/  IMAD.IADD R25, R22, 0x1, -R25 ;  /* 0x0000000116197824 */ /* 0x000fe800078e0a19 */
[----:B------:R-:W-:Y:S04]  /*6940*/  IMAD.IADD R0, R23, 0x1, R0 ;  /* 0x0000000117007824 */ /* 0x000fe800078e0200 */
[----:B------:R-:W-:Y:S01]  /*6950*/  IMAD R25, R25, 0x100000, R0 ;  /* 0x0010000019197824 */ /* 0x000fe200078e0200 */
[----:B---3--:R-:W-:Y:S01]  /*6960*/  @P5 SEL R76, RZ, 0x1, !P1 ;  /* 0x00000001ff4c5807 */ /* 0x008fe20004800000 */
[----:B----4-:R-:W-:Y:S06]  /*6970*/  @!P5 BRA `(.L_x_97) ;  /* 0x000000000090d947 */ /* 0x010fec0003800000 */
[----:B------:R-:W-:Y:S01]  /*6980*/  HFMA2 R43, -RZ, RZ, 0, 0 ;  /* 0x00000000ff2b7431 */ /* 0x000fe200000001ff */
[----:B------:R-:W-:Y:S01]  /*6990*/  ISETP.NE.AND P1, PT, R76, RZ, PT ;  /* 0x000000ff4c00720c */ /* 0x000fe20003f25270 */
[----:B------:R-:W-:Y:S01]  /*69a0*/  IMAD.U32 R5, RZ, RZ, UR45 ;  /* 0x0000002dff057e24 */ /* 0x000fe2000f8e00ff */
[----:B------:R-:W-:Y:S11]  /*69b0*/  BSSY B0, `(.L_x_98) ;  /* 0x0000005000007945 */ /* 0x000ff60003800000 */
[----:B------:R-:W-:Y:S05]  /*69c0*/  @P1 BRA `(.L_x_99) ;  /* 0x00000000000c1947 */ /* 0x000fea0003800000 */
[----:B------:R-:W-:Y:S04]  /*69d0*/  SHF.L.U32 R0, R74, 0x1f, RZ ;  /* 0x0000001f4a007819 */ /* 0x000fe800000006ff */
[----:B------:R-:W1:Y:S02]  /*69e0*/  SYNCS.PHASECHK.TRANS64.TRYWAIT P1, [R2+URZ+0x30], R0 ;  /* 0x00003000020075a7 */ /* 0x000e6400080211ff */
[----:B-1----:R-:W-:Y:S05]  /*69f0*/  @!P1 BRA `(.L_x_100) ;  /* 0x00000020003c9947 */ /* 0x002fea0003800000 */
.L_x_99:
[----:B------:R-:W-:Y:S05]  /*6a00*/  BSYNC B0 ;  /* 0x0000000000007941 */ /* 0x000fea0003800000 */
.L_x_98:
[----:B------:R-:W-:Y:S01]  /*6a10*/  ISETP.NE.AND P1, PT, R77, RZ, PT ;  /* 0x000000ff4d00720c */ /* 0x000fe20003f25270 */
[----:B------:R-:W-:Y:S01]  /*6a20*/  IMAD.MOV.U32 R42, RZ, RZ, RZ ;  /* 0x000000ffff2a7224 */ /* 0x000fe200078e00ff */
[----:B------:R-:W-:Y:S02]  /*6a30*/  CS2R R40, SRZ ;  /* 0x0000000000287805 */ /* 0x000fe4000001ff00 */
[----:B------:R-:W-:Y:S02]  /*6a40*/  CS2R R46, SRZ ;  /* 0x00000000002e7805 */ /* 0x000fe4000001ff00 */
[----:B------:R-:W-:Y:S02]  /*6a50*/  CS2R R44, SRZ ;  /* 0x00000000002c7805 */ /* 0x000fe4000001ff00 */
[----:B------:R-:W-:Y:S02]  /*6a60*/  CS2R R34, SRZ ;  /* 0x0000000000227805 */ /* 0x000fe4000001ff00 */
[----:B------:R-:W-:Y:S02]  /*6a70*/  CS2R R32, SRZ ;  /* 0x0000000000207805 */ /* 0x000fe4000001ff00 */
[----:B------:R-:W-:Y:S02]  /*6a80*/  CS2R R38, SRZ ;  /* 0x0000000000267805 */ /* 0x000fe4000001ff00 */
[----:B------:R-:W-:Y:S01]  /*6a90*/  CS2R R36, SRZ ;  /* 0x0000000000247805 */ /* 0x000fe2000001ff00 */
[----:B------:R-:W-:Y:S01]  /*6aa0*/  @P1 IMAD R5, R5, 0x800, R52 ;  /* 0x0000080005051824 */ /* 0x000fe200078e0234 */
[----:B------:R-:W-:Y:S05]  /*6ab0*/  @P1 WARPSYNC.ALL ;  /* 0x0000000000001948 */ /* 0x000fea0003800000 */
[----:B------:R-:W-:Y:S01]  /*6ac0*/  @P1 LEA R5, R5, UR43, 0x2 ;  /* 0x0000002b05051c11 */ /* 0x000fe2000f8e10ff */
[----:B------:R-:W-:Y:S04]  /*6ad0*/  UIADD3 UR4, UPT, UPT, UR45, 0x1, URZ ;  /* 0x000000012d047890 */ /* 0x000fe8000fffe0ff */
[----:B------:R3:W4:Y:S01]  /*6ae0*/  @P1 LDSM.16.M88.4 R44, [R5+0x400] ;  /* 0x00040000052c183b */ /* 0x0007220000000200 */
[----:B------:R-:W-:Y:S01]  /*6af0*/  @P1 VIADD R4, R5, 0x400 ;  /* 0x0000040005041836 */ /* 0x000fe20000000000 */
[----:B------:R-:W-:Y:S01]  /*6b00*/  UISETP.NE.AND UP0, UPT, UR4, 0x3, UPT ;  /* 0x000000030400788c */ /* 0x000fe2000bf05270 */
[C-C-:B-1----:R-:W-:Y:S02]  /*6b10*/  @P1 IMAD R2, R63.reuse, 0x4, R5.reuse ;  /* 0x000000043f021824 */ /* 0x142fe400078e0205 */
[C---:B------:R-:W-:Y:S01]  /*6b20*/  @P1 IMAD R4, R62.reuse, 0x4, R4 ;  /* 0x000000043e041824 */ /* 0x040fe200078e0204 */
[----:B------:R-:W-:Y:S01]  /*6b30*/  USEL UR5, URZ, 0x1, UP0 ;  /* 0x00000001ff057887 */ /* 0x000fe20008000000 */
[----:B------:R-:W-:Y:S01]  /*6b40*/  @P1 IMAD R0, R62, 0x4, R5 ;  /* 0x000000043e001824 */ /* 0x000fe200078e0205 */
[----:B------:R3:W1:Y:S01]  /*6b50*/  @P1 LDSM.16.M88.4 R40, [R2+0x400] ;  /* 0x000400000228183b */ /* 0x0006620000000200 */
[----:B------:R-:W-:Y:S01]  /*6b60*/  @P1 IMAD R4, R63, 0x4, R4 ;  /* 0x000000043f041824 */ /* 0x000fe200078e0204 */
[----:B------:R-:W-:Y:S02]  /*6b70*/  USEL UR4, UR4, URZ, UP0 ;  /* 0x000000ff04047287 */ /* 0x000fe40008000000 */
[----:B------:R3:W1:Y:S01]  /*6b80*/  @P1 LDSM.16.M88.4 R32, [R0+0x400] ;  /* 0x000400000020183b */ /* 0x0006620000000200 */
[----:B------:R-:W-:Y:S03]  /*6b90*/  LOP3.LUT R74, R74, UR5, RZ, 0x3c, !PT ;  /* 0x000000054a4a7c12 */ /* 0x000fe6000f8e3cff */
[----:B------:R3:W1:Y:S01]  /*6ba0*/  @P1 LDSM.16.M88.4 R36, [R4] ;  /* 0x000000000424183b */ /* 0x0006620000000200 */
[----:B------:R-:W-:Y:S03]  /*6bb0*/  IMAD.U32 R75, RZ, RZ, UR4 ;  /* 0x00000004ff4b7e24 */ /* 0x000fe6000f8e00ff */
.L_x_97:
[----:B------:R-:W-:Y:S05]  /*6bc0*/  BSYNC B1 ;  /* 0x0000000000017941 */ /* 0x000fea0003800000 */
.L_x_96:
[----:B---3--:R-:W-:Y:S04]  /*6bd0*/  SHF.R.U32.HI R0, RZ, 0x15, R25 ;  /* 0x00000015ff007819 */ /* 0x008fe80000011619 */
[----:B------:R-:W-:Y:S01]  /*6be0*/  LOP3.LUT P1, RZ, R0, 0x3, R54, 0x48, !PT ;  /* 0x0000000300ff7812 */ /* 0x000fe20007824836 */
[----:B------:R-:W-:Y:S01]  /*6bf0*/  @!UPT UIADD3 URZ, UPT, UPT, URZ, URZ, URZ ;  /* 0x000000fffffff290 */ /* 0x000fe2000fffe0ff */
[----:B--2---:R-:W-:Y:S11]  /*6c00*/  @P0 BRA `(.L_x_101) ;  /* 0x0000000000080947 */ /* 0x004ff60003800000 */
[----:B------:R-:W2:Y:S02]  /*6c10*/  SYNCS.PHASECHK.TRANS64.TRYWAIT P0, [R71+URZ+0x90], R3 ;  /* 0x00009003470075a7 */ /* 0x000ea400080011ff */
[----:B--2---:R-:W-:Y:S05]  /*6c20*/  @!P0 BRA `(.L_x_102) ;  /* 0x0000001c00c48947 */ /* 0x004fea0003800000 */
.L_x_101:
[----:B------:R-:W-:Y:S05]  /*6c30*/  @!P1 BRA `(.L_x_103) ;  /* 0x0000000000409947 */ /* 0x000fea0003800000 */
[----:B------:R-:W3:Y:S01]  /*6c40*/  LDCU.64 UR8, c[0x4][0x70] ;  /* 0x01000e00ff0877ac */ /* 0x000ee20008000a00 */
[----:B--2---:R-:W-:Y:S01]  /*6c50*/  MOV R3, 0x0 ;  /* 0x0000000000037802 */ /* 0x004fe20000000f00 */
[----:B------:R-:W-:Y:S02]  /*6c60*/  HFMA2 R12, -RZ, RZ, 0, 5.9604644775390625e-08 ;  /* 0x00000001ff0c7431 */ /* 0x000fe400000001ff */
[----:B------:R-:W-:Y:S02]  /*6c70*/  IMAD.MOV.U32 R8, RZ, RZ, 0x192 ;  /* 0x00000192ff087424 */ /* 0x000fe400078e00ff */
[----:B------:R-:W-:Y:S01]  /*6c80*/  IMAD.MOV.U32 R13, RZ, RZ, RZ ;  /* 0x000000ffff0d7224 */ /* 0x000fe200078e00ff */
[----:B------:R-:W2:Y:S01]  /*6c90*/  LDCU.64 UR6, c[0x4][0x78] ;  /* 0x01000f00ff0677ac */ /* 0x000ea20008000a00 */
[----:B------:R-:W1:Y:S01]  /*6ca0*/  LDC.64 R2, c[0x4][R3] ;  /* 0x0100000003027b82 */ /* 0x000e620000000a00 */
[----:B------:R-:W5:Y:S01]  /*6cb0*/  LDCU.64 UR4, c[0x4][0x10] ;  /* 0x01000200ff0477ac */ /* 0x000f620008000a00 */
[----:B---3--:R-:W-:Y:S01]  /*6cc0*/  MOV R5, UR9 ;  /* 0x0000000900057c02 */ /* 0x008fe20008000f00 */
[----:B------:R-:W-:Y:S01]  /*6cd0*/  IMAD.U32 R4, RZ, RZ, UR8 ;  /* 0x00000008ff047e24 */ /* 0x000fe2000f8e00ff */
[----:B--2---:R-:W-:Y:S01]  /*6ce0*/  MOV R7, UR7 ;  /* 0x0000000700077c02 */ /* 0x004fe20008000f00 */
[----:B------:R-:W-:Y:S01]  /*6cf0*/  IMAD.U32 R6, RZ, RZ, UR6 ;  /* 0x00000006ff067e24 */ /* 0x000fe2000f8e00ff */
[----:B-----5:R-:W-:Y:S01]  /*6d00*/  MOV R11, UR5 ;  /* 0x00000005000b7c02 */ /* 0x020fe20008000f00 */
[----:B------:R-:W-:Y:S02]  /*6d10*/  IMAD.U32 R10, RZ, RZ, UR4 ;  /* 0x00000004ff0a7e24 */ /* 0x000fe4000f8e00ff */
[----:B------:R-:W-:Y:S07]  /*6d20*/  LEPC R20, `(.L_x_103) ;  /* 0x000000001014794e */ /* 0x000fee0000000000 */
[----:B-1--4-:R-:W-:Y:S05]  /*6d30*/  CALL.ABS.NOINC R2 ;  /* 0x0000000002007343 */ /* 0x012fea0003c00000 */
.L_x_103:
[----:B----4-:R-:W-:Y:S01]  /*6d40*/  LOP3.LUT R20, R44, 0xffffe000, RZ, 0xc0, !PT ;  /* 0xffffe0002c147812 */ /* 0x010fe200078ec0ff */
[----:B------:R-:W-:Y:S05]  /*6d50*/  WARPSYNC.ALL ;  /* 0x0000000000007948 */ /* 0x000fea0003800000 */
[----:B------:R-:W-:Y:S01]  /*6d60*/  R2UR UR4, R25 ;  /* 0x00000000190472ca */ /* 0x000fe200000e0000 */
[----:B------:R-:W-:Y:S01]  /*6d70*/  IMAD.SHL.U32 R73, R63, 0x4, RZ ;  /* 0x000000043f497824 */ /* 0x000fe200078e00ff */
[----:B------:R-:W-:Y:S01]  /*6d80*/  LOP3.LUT R21, R45, 0xffffe000, RZ, 0xc0, !PT ;  /* 0xffffe0002d157812 */ /* 0x000fe200078ec0ff */
[----:B------:R-:W-:Y:S01]  /*6d90*/  IMAD.SHL.U32 R72, R62, 0x4, RZ ;  /* 0x000000043e487824 */ /* 0x000fe200078e00ff */
[----:B------:R-:W-:Y:S01]  /*6da0*/  LOP3.LUT R27, R46, 0xffffe000, RZ, 0xc0, !PT ;  /* 0xffffe0002e1b7812 */ /* 0x000fe200078ec0ff */
[----:B------:R-:W-:Y:S01]  /*6db0*/  BSSY.RECONVERGENT B0, `(.L_x_104) ;  /* 0x000005a000007945 */ /* 0x000fe20003800200 */
[----:B------:R-:W-:Y:S07]  /*6dc0*/  ISETP.NE.AND P0, PT, R64, RZ, PT ;  /* 0x000000ff4000720c */ /* 0x000fee0003f05270 */
[----:B------:R-:W3:Y:S02]  /*6dd0*/  LDTM.16dp128bit.x8 R4, tmem[UR4] ;  /* 0x00000004000479ee */ /* 0x000ee40008180000 */
[C---:B---3--:R-:W-:Y:S01]  /*6de0*/  FMUL R0, R24.reuse, R4 ;  /* 0x0000000418007220 */ /* 0x048fe20000400000 */
[C---:B------:R-:W-:Y:S01]  /*6df0*/  FMUL R2, R24.reuse, R5 ;  /* 0x0000000518027220 */ /* 0x040fe20000400000 */
[C---:B--2---:R-:W-:Y:S01]  /*6e00*/  FMUL R3, R24.reuse, R6 ;  /* 0x0000000618037220 */ /* 0x044fe20000400000 */
[----:B------:R-:W-:Y:S01]  /*6e10*/  FMUL R7, R24, R7 ;  /* 0x0000000718077220 */ /* 0x000fe20000400000 */
[C---:B------:R-:W-:Y:S01]  /*6e20*/  FFMA R28, R26.reuse, R20, R0 ;  /* 0x000000141a1c7223 */ /* 0x040fe20000000000 */
[----:B------:R-:W-:Y:S01]  /*6e30*/  LOP3.LUT R0, R47, 0xffffe000, RZ, 0xc0, !PT ;  /* 0xffffe0002f007812 */ /* 0x000fe200078ec0ff */
[----:B------:R-:W-:Y:S01]  /*6e40*/  FFMA R29, R26, R21, R2 ;  /* 0x000000151a1d7223 */ /* 0x000fe20000000002 */
[----:B-1----:R-:W-:Y:S01]  /*6e50*/  LOP3.LUT R2, R40, 0xffffe000, RZ, 0xc0, !PT ;  /* 0xffffe00028027812 */ /* 0x002fe200078ec0ff */
[C---:B------:R-:W-:Y:S01]  /*6e60*/  FFMA R30, R26.reuse, R27, R3 ;  /* 0x0000001b1a1e7223 */ /* 0x040fe20000000003 */
[----:B------:R-:W-:Y:S01]  /*6e70*/  LOP3.LUT R3, R41, 0xffffe000, RZ, 0xc0, !PT ;  /* 0xffffe00029037812 */ /* 0x000fe200078ec0ff */
[----:B------:R-:W-:Y:S01]  /*6e80*/  FFMA R31, R26, R0, R7 ;  /* 0x000000001a1f7223 */ /* 0x000fe20000000007 */
[----:B------:R-:W-:Y:S01]  /*6e90*/  LOP3.LUT R0, R42, 0xffffe000, RZ, 0xc0, !PT ;  /* 0xffffe0002a007812 */ /* 0x000fe200078ec0ff */
[C---:B------:R-:W-:Y:S01]  /*6ea0*/  FMUL R4, R24.reuse, R8 ;  /* 0x0000000818047220 */ /* 0x040fe20000400000 */
[----:B------:R-:W-:Y:S01]  /*6eb0*/  LOP3.LUT R7, R43, 0xffffe000, RZ, 0xc0, !PT ;  /* 0xffffe0002b077812 */ /* 0x000fe200078ec0ff */
[C---:B------:R-:W-:Y:S01]  /*6ec0*/  FMUL R5, R24.reuse, R9 ;  /* 0x0000000918057220 */ /* 0x040fe20000400000 */
[----:B------:R-:W-:Y:S01]  /*6ed0*/  F2FP.TF32.F32.PACK_B R28, R28 ;  /* 0x0000001cff1c723e */ /* 0x000fe200024050ff */
[----:B------:R-:W-:Y:S01]  /*6ee0*/  FMUL R6, R24, R10 ;  /* 0x0000000a18067220 */ /* 0x000fe20000400000 */
[----:B------:R-:W-:Y:S01]  /*6ef0*/  F2FP.TF32.F32.PACK_B R29, R29 ;  /* 0x0000001dff1d723e */ /* 0x000fe200024050ff */
[----:B------:R-:W-:Y:S01]  /*6f00*/  FFMA R4, R26, R2, R4 ;  /* 0x000000021a047223 */ /* 0x000fe20000000004 */
[----:B------:R-:W-:Y:S01]  /*6f10*/  LOP3.LUT R2, R32, 0xffffe000, RZ, 0xc0, !PT ;  /* 0xffffe00020027812 */ /* 0x000fe200078ec0ff */
[----:B------:R-:W-:Y:S01]  /*6f20*/  FFMA R5, R26, R3, R5 ;  /* 0x000000031a057223 */ /* 0x000fe20000000005 */
[----:B------:R-:W-:Y:S01]  /*6f30*/  LOP3.LUT R3, R34, 0xffffe000, RZ, 0xc0, !PT ;  /* 0xffffe00022037812 */ /* 0x000fe200078ec0ff */
[----:B------:R-:W-:Y:S01]  /*6f40*/  FMUL R11, R24, R11 ;  /* 0x0000000b180b7220 */ /* 0x000fe20000400000 */
[----:B------:R-:W-:Y:S01]  /*6f50*/  F2FP.TF32.F32.PACK_B R30, R30 ;  /* 0x0000001eff1e723e */ /* 0x000fe200024050ff */
[----:B------:R-:W-:Y:S01]  /*6f60*/  FFMA R6, R26, R0, R6 ;  /* 0x000000001a067223 */ /* 0x000fe20000000006 */
[----:B------:R-:W-:Y:S01]  /*6f70*/  LOP3.LUT R0, R33, 0xffffe000, RZ, 0xc0, !PT ;  /* 0xffffe00021007812 */ /* 0x000fe200078ec0ff */
[C---:B------:R-:W-:Y:S01]  /*6f80*/  FMUL R8, R24.reuse, R12 ;  /* 0x0000000c18087220 */ /* 0x040fe20000400000 */
[----:B------:R-:W-:Y:S01]  /*6f90*/  F2FP.TF32.F32.PACK_B R31, R31 ;  /* 0x0000001fff1f723e */ /* 0x000fe200024050ff */
[----:B------:R-:W-:Y:S01]  /*6fa0*/  FMUL R9, R24, R13 ;  /* 0x0000000d18097220 */ /* 0x000fe20000400000 */
[----:B------:R-:W-:Y:S01]  /*6fb0*/  F2FP.TF32.F32.PACK_B R4, R4 ;  /* 0x00000004ff04723e */ /* 0x000fe200024050ff */
[----:B------:R-:W-:Y:S01]  /*6fc0*/  FFMA R7, R26, R7, R11 ;  /* 0x000000071a077223 */ /* 0x000fe2000000000b */
[----:B------:R-:W-:Y:S01]  /*6fd0*/  F2FP.TF32.F32.PACK_B R5, R5 ;  /* 0x00000005ff05723e */ /* 0x000fe200024050ff */
[----:B------:R-:W-:Y:S01]  /*6fe0*/  FMUL R10, R24, R14 ;  /* 0x0000000e180a7220 */ /* 0x000fe20000400000 */
[----:B------:R-:W-:Y:S01]  /*6ff0*/  F2FP.TF32.F32.PACK_B R6, R6 ;  /* 0x00000006ff06723e */ /* 0x000fe200024050ff */
[----:B------:R-:W-:Y:S01]  /*7000*/  FFMA R8, R26, R2, R8 ;  /* 0x000000021a087223 */ /* 0x000fe20000000008 */
[----:B------:R-:W-:Y:S01]  /*7010*/  LOP3.LUT R2, R35, 0xffffe000, RZ, 0xc0, !PT ;  /* 0xffffe00023027812 */ /* 0x000fe200078ec0ff */
[----:B------:R-:W-:Y:S01]  /*7020*/  FMUL R12, R24, R16 ;  /* 0x00000010180c7220 */ /* 0x000fe20000400000 */
[----:B------:R-:W-:Y:S01]  /*7030*/  LOP3.LUT R16, R36, 0xffffe000, RZ, 0xc0, !PT ;  /* 0xffffe00024107812 */ /* 0x000fe200078ec0ff */
[----:B------:R-:W-:Y:S01]  /*7040*/  FFMA R9, R26, R0, R9 ;  /* 0x000000001a097223 */ /* 0x000fe20000000009 */
[----:B------:R-:W-:Y:S01]  /*7050*/  LOP3.LUT R0, R37, 0xffffe000, RZ, 0xc0, !PT ;  /* 0xffffe00025007812 */ /* 0x000fe200078ec0ff */
[----:B------:R-:W-:Y:S01]  /*7060*/  FMUL R15, R24, R15 ;  /* 0x0000000f180f7220 */ /* 0x000fe20000400000 */
[----:B------:R-:W-:Y:S01]  /*7070*/  FFMA R10, R26, R3, R10 ;  /* 0x000000031a0a7223 */ /* 0x000fe2000000000a */
[----:B------:R-:W-:Y:S02]  /*7080*/  IMAD.U32 R3, RZ, RZ, UR45 ;  /* 0x0000002dff037e24 */ /* 0x000fe4000f8e00ff */
[----:B------:R-:W-:Y:S01]  /*7090*/  FMUL R13, R24, R17 ;  /* 0x00000011180d7220 */ /* 0x000fe20000400000 */
[C---:B------:R-:W-:Y:S01]  /*70a0*/  FFMA R11, R26.reuse, R2, R15 ;  /* 0x000000021a0b7223 */ /* 0x040fe2000000000f */
[----:B------:R-:W-:Y:S01]  /*70b0*/  FFMA R12, R26, R16, R12 ;  /* 0x000000101a0c7223 */ /* 0x000fe2000000000c */
[----:B------:R-:W-:Y:S01]  /*70c0*/  IMAD R16, R3, 0x800, R52 ;  /* 0x0000080003107824 */ /* 0x000fe200078e0234 */
[----:B------:R-:W-:Y:S01]  /*70d0*/  LOP3.LUT R2, R38, 0xffffe000, RZ, 0xc0, !PT ;  /* 0xffffe00026027812 */ /* 0x000fe200078ec0ff */
[C---:B------:R-:W-:Y:S01]  /*70e0*/  FMUL R14, R24.reuse, R18 ;  /* 0x00000012180e7220 */ /* 0x040fe20000400000 */
[----:B------:R-:W-:Y:S01]  /*70f0*/  LOP3.LUT R3, R39, 0xffffe000, RZ, 0xc0, !PT ;  /* 0xffffe00027037812 */ /* 0x000fe200078ec0ff */
[----:B------:R-:W-:Y:S01]  /*7100*/  FMUL R19, R24, R19 ;  /* 0x0000001318137220 */ /* 0x000fe20000400000 */
[----:B------:R-:W-:Y:S01]  /*7110*/  LEA R16, R16, UR43, 0x2 ;  /* 0x0000002b10107c11 */ /* 0x000fe2000f8e10ff */
[C---:B------:R-:W-:Y:S01]  /*7120*/  FFMA R13, R26.reuse, R0, R13 ;  /* 0x000000001a0d7223 */ /* 0x040fe2000000000d */
[C---:B------:R-:W-:Y:S01]  /*7130*/  FFMA R14, R26.reuse, R2, R14 ;  /* 0x000000021a0e7223 */ /* 0x040fe2000000000e */
[----:B------:R-:W-:Y:S01]  /*7140*/  FFMA R15, R26, R3, R19 ;  /* 0x000000031a0f7223 */ /* 0x000fe20000000013 */
[C-C-:B------:R-:W-:Y:S01]  /*7150*/  IADD3 R3, PT, PT, R73.reuse, 0x400, R16.reuse ;  /* 0x0000040049037810 */ /* 0x140fe20007ffe010 */
[----:B------:R1:W-:Y:S01]  /*7160*/  STSM.16.M88.4 [R16+0x400], R28 ;  /* 0x0004001c10007844 */ /* 0x0003e20000000200 */
[----:B------:R-:W-:Y:S02]  /*7170*/  F2FP.TF32.F32.PACK_B R7, R7 ;  /* 0x00000007ff07723e */ /* 0x000fe400024050ff */
[----:B------:R-:W-:Y:S02]  /*7180*/  IADD3 R0, PT, PT, R72, 0x400, R16 ;  /* 0x0000040048007810 */ /* 0x000fe40007ffe010 */
[----:B------:R-:W-:Y:S03]  /*7190*/  F2FP.TF32.F32.PACK_B R8, R8 ;  /* 0x00000008ff08723e */ /* 0x000fe600024050ff */
[----:B------:R1:W-:Y:S01]  /*71a0*/  STSM.16.M88.4 [R3], R4 ;  /* 0x0000000403007844 */ /* 0x0003e20000000200 */
[----:B------:R-:W-:Y:S01]  /*71b0*/  F2FP.TF32.F32.PACK_B R9, R9 ;  /* 0x00000009ff09723e */ /* 0x000fe200024050ff */
[----:B------:R-:W-:Y:S01]  /*71c0*/  IMAD.IADD R2, R73, 0x1, R0 ;  /* 0x0000000149027824 */ /* 0x000fe200078e0200 */
[----:B------:R-:W-:Y:S02]  /*71d0*/  F2FP.TF32.F32.PACK_B R10, R10 ;  /* 0x0000000aff0a723e */ /* 0x000fe400024050ff */
[----:B------:R-:W-:Y:S02]  /*71e0*/  F2FP.TF32.F32.PACK_B R11, R11 ;  /* 0x0000000bff0b723e */ /* 0x000fe400024050ff */
[----:B------:R-:W-:Y:S02]  /*71f0*/  F2FP.TF32.F32.PACK_B R12, R12 ;  /* 0x0000000cff0c723e */ /* 0x000fe400024050ff */
[----:B------:R-:W-:Y:S01]  /*7200*/  F2FP.TF32.F32.PACK_B R13, R13 ;  /* 0x0000000dff0d723e */ /* 0x000fe200024050ff */
[----:B------:R1:W-:Y:S01]  /*7210*/  STSM.16.M88.4 [R0], R8 ;  /* 0x0000000800007844 */ /* 0x0003e20000000200 */
[----:B------:R-:W-:Y:S02]  /*7220*/  F2FP.TF32.F32.PACK_B R14, R14 ;  /* 0x0000000eff0e723e */ /* 0x000fe400024050ff */
[----:B------:R-:W-:Y:S05]  /*7230*/  F2FP.TF32.F32.PACK_B R15, R15 ;  /* 0x0000000fff0f723e */ /* 0x000fea00024050ff */
[----:B------:R1:W-:Y:S01]  /*7240*/  STSM.16.M88.4 [R2], R12 ;  /* 0x0000000c02007844 */ /* 0x0003e20000000200 */
[----:B------:R-:W-:Y:S01]  /*7250*/  @!PT LDS RZ, [RZ] ;  /* 0x00000000fffff984 */ /* 0x000fe20000000800 */
[----:B------:R-:W-:Y:S01]  /*7260*/  @!PT LDS RZ, [RZ] ;  /* 0x00000000fffff984 */ /* 0x000fe20000000800 */
[----:B------:R-:W-:Y:S01]  /*7270*/  @!PT LDS RZ, [RZ] ;  /* 0x00000000fffff984 */ /* 0x000fe20000000800 */
[----:B------:R-:W-:Y:S01]  /*7280*/  @!PT LDS RZ, [RZ] ;  /* 0x00000000fffff984 */ /* 0x000fe20000000800 */
[----:B------:R2:W-:Y:S07]  /*7290*/  MEMBAR.ALL.CTA ;  /* 0x0000000000007992 */ /* 0x0005ee0000008000 */
[----:B--2---:R-:W2:Y:S02]  /*72a0*/  FENCE.VIEW.ASYNC.S ;  /* 0x00000000000073c6 */ /* 0x004ea40000000000 */
[----:B--2---:R-:W-:Y:S06]  /*72b0*/  BAR.SYNC.DEFER_BLOCKING 0x1, 0x80 ;  /* 0x0042000000007b1d */ /* 0x004fec0000010000 */
[----:B------:R-:W-:Y:S05]  /*72c0*/  @P0 BRA `(.L_x_105) ;  /* 0x0000000000200947 */ /* 0x000fea0003800000 */
[----:B------:R-:W2:Y:S01]  /*72d0*/  LDCU.64 UR6, c[0x0][0x348] ;  /* 0x00006900ff0677ac */ /* 0x000ea20008000a00 */
[----:B------:R-:W-:Y:S01]  /*72e0*/  ULEA UR5, UR45, UR43, 0xd ;  /* 0x0000002b2d057291 */ /* 0x000fe2000f8e68ff */
[----:B------:R-:W-:Y:S03]  /*72f0*/  UMOV UR51, UR60 ;  /* 0x0000003c00337c82 */ /* 0x000fe60008000000 */
[----:B------:R-:W-:Y:S02]  /*7300*/  UIADD3 UR48, UPT, UPT, UR5, 0x400, URZ ;  /* 0x0000040005307890 */ /* 0x000fe4000fffe0ff */
[----:B--2---:R-:W-:Y:S04]  /*7310*/  UIADD3 UR4, UP0, UPT, UR6, 0x680, URZ ;  /* 0x0000068006047890 */ /* 0x004fe8000ff1e0ff */
[----:B------:R-:W-:Y:S09]  /*7320*/  UIADD3.X UR5, UPT, UPT, URZ, UR7, URZ, UP0, !UPT ;  /* 0x00000007ff057290 */ /* 0x000ff200087fe4ff */
[----:B------:R2:W-:Y:S02]  /*7330*/  UTMASTG.3D [UR48], [UR4] ;  /* 0x00000030040073b5 */ /* 0x0005e40008010000 */
[----:B--2---:R0:W-:Y:S02]  /*7340*/  UTMACMDFLUSH ;  /* 0x00000000000079b7 */ /* 0x0041e40000000000 */
.L_x_105:
[----:B------:R-:W-:Y:S05]  /*7350*/  BSYNC.RECONVERGENT B0 ;  /* 0x0000000000007941 */ /* 0x000fea0003800200 */
.L_x_104:
[----:B------:R-:W-:Y:S01]  /*7360*/  UIADD3 UR46, UPT, UPT, UR45, 0x1, URZ ;  /* 0x000000012d2e7890 */ /* 0x000fe2000fffe0ff */
[----:B------:R-:W-:Y:S03]  /*7370*/  BSSY.RECONVERGENT B0, `(.L_x_106) ;  /* 0x0000005000007945 */ /* 0x000fe60003800200 */
[----:B------:R-:W-:Y:S04]  /*7380*/  UISETP.NE.AND UP0, UPT, UR46, 0x3, UPT ;  /* 0x000000032e00788c */ /* 0x000fe8000bf05270 */
[----:B------:R-:W-:Y:S01]  /*7390*/  USEL UR44, UR46, URZ, UP0 ;  /* 0x000000ff2e2c7287 */ /* 0x000fe20008000000 */
[----:B------:R-:W-:Y:S11]  /*73a0*/  @P0 BRA `(.L_x_107) ;  /* 0x0000000000040947 */ /* 0x000ff60003800000 */
[----:B------:R-:W-:Y:S04]  /*73b0*/  DEPBAR.LE SB0, 0x1 ;  /* 0x000080400000791a */ /* 0x000fe80000000000 */
.L_x_107:
[----:B------:R-:W-:Y:S05]  /*73c0*/  BSYNC.RECONVERGENT B0 ;  /* 0x0000000000007941 */ /* 0x000fea0003800200 */
.L_x_106:
[----:B------:R-:W-:Y:S01]  /*73d0*/  BAR.SYNC.DEFER_BLOCKING 0x1, 0x80 ;  /* 0x0042000000007b1d */ /* 0x000fe20000010000 */
[----:B------:R-:W-:Y:S01]  /*73e0*/  ISETP.NE.AND P1, PT, R70, RZ, PT ;  /* 0x000000ff4600720c */ /* 0x000fe20003f25270 */
[----:B------:R-:W-:Y:S01]  /*73f0*/  UISETP.NE.AND UP0, UPT, UR52, URZ, UPT ;  /* 0x000000ff3400728c */ /* 0x000fe2000bf05270 */
[----:B-1----:R-:W-:Y:S11]  /*7400*/  LEA R2, R75, UR43, 0x3 ;  /* 0x0000002b4b027c11 */ /* 0x002ff6000f8e18ff */
[----:B------:R-:W-:Y:S01]  /*7410*/  @P1 SHF.L.U32 R3, R74, 0x1f, RZ ;  /* 0x0000001f4a031819 */ /* 0x000fe200000006ff */
[----:B------:R-:W-:Y:S06]  /*7420*/  BRA.U !UP0, `(.L_x_108) ;  /* 0x0000000108247547 */ /* 0x000fec000b800000 */
[----:B------:R-:W-:Y:S01]  /*7430*/  IMAD.U32 R4, RZ, RZ, UR47 ;  /* 0x0000002fff047e24 */ /* 0x000fe2000f8e00ff */
[----:B------:R-:W-:Y:S01]  /*7440*/  MOV R0, UR63 ;  /* 0x0000003f00007c02 */ /* 0x000fe20008000f00 */
[----:B------:R-:W-:Y:S03]  /*7450*/  UIADD3 UR4, UPT, UPT, UR47, 0x1, URZ ;  /* 0x000000012f047890 */ /* 0x000fe6000fffe0ff */
[----:B------:R-:W-:Y:S01]  /*7460*/  @P1 LEA R4, R4, UR43, 0x3 ;  /* 0x0000002b04041c11 */ /* 0x000fe2000f8e18ff */
[----:B------:R-:W-:Y:S04]  /*7470*/  UISETP.NE.AND UP0, UPT, UR4, 0x3, UPT ;  /* 0x000000030400788c */ /* 0x000fe8000bf05270 */
[----:B------:R-:W-:Y:S01]  /*7480*/  @P1 VIADD R4, R4, 0x48 ;  /* 0x0000004804041836 */ /* 0x000fe20000000000 */
[----:B------:R-:W-:Y:S04]  /*7490*/  USEL UR47, UR4, URZ, UP0 ;  /* 0x000000ff042f7287 */ /* 0x000fe80008000000 */
[----:B------:R-:W-:Y:S04]  /*74a0*/  @P1 PRMT R0, R0, 0x654, R4 ;  /* 0x0000065400001816 */ /* 0x000fe80000000004 */
[----:B------:R1:W-:Y:S04]  /*74b0*/  @P1 SYNCS.ARRIVE.TRANS64.RED.A1T0 RZ, [R0+URZ], RZ ;  /* 0x000000ff00ff19a7 */ /* 0x0003e800081004ff */
.L_x_108:
[----:B------:R-:W2:Y:S01]  /*74c0*/  @P1 SYNCS.PHASECHK.TRANS64.TRYWAIT P0, [R2+URZ+0x30], R3 ;  /* 0x00003003020015a7 */ /* 0x000ea200080011ff */
[----:B------:R-:W-:Y:S01]  /*74d0*/  BSSY B1, `(.L_x_109) ;  /* 0x0000017000017945 */ /* 0x000fe20003800000 */
[----:B--2---:R-:W-:Y:S03]  /*74e0*/  @P1 SEL R76, RZ, 0x1, !P0 ;  /* 0x00000001ff4c1807 */ /* 0x004fe60004000000 */
[----:B------:R-:W-:Y:S05]  /*74f0*/  @!P1 BRA `(.L_x_110) ;  /* 0x0000000000509947 */ /* 0x000fea0003800000 */
[----:B------:R-:W-:Y:S01]  /*7500*/  ISETP.NE.AND P1, PT, R77, RZ, PT ;  /* 0x000000ff4d00720c */ /* 0x000fe20003f25270 */
[----:B------:R-:W-:Y:S01]  /*7510*/  BSSY B0, `(.L_x_111) ;  /* 0x000000a000007945 */ /* 0x000fe20003800000 */
[----:B------:R-:W-:Y:S11]  /*7520*/  ISETP.NE.AND P0, PT, R76, RZ, PT ;  /* 0x000000ff4c00720c */ /* 0x000ff60003f05270 */
[----:B------:R-:W-:Y:S05]  /*7530*/  @P1 IMAD R4, R75, 0x800, R52 ;  /* 0x000008004b041824 */ /* 0x000fea00078e0234 */
[----:B------:R-:W-:Y:S05]  /*7540*/  @P1 LEA R4, R4, UR43, 0x2 ;  /* 0x0000002b04041c11 */ /* 0x000fea000f8e10ff */
[--C-:B-1----:R-:W-:Y:S02]  /*7550*/  @P1 IMAD.IADD R0, R72, 0x1, R4.reuse ;  /* 0x0000000148001824 */ /* 0x102fe400078e0204 */
[----:B------:R-:W-:Y:S01]  /*7560*/  @P1 IMAD.IADD R3, R73, 0x1, R4 ;  /* 0x0000000149031824 */ /* 0x000fe200078e0204 */
[----:B------:R-:W-:Y:S06]  /*7570*/  @P0 BRA `(.L_x_112) ;  /* 0x00000000000c0947 */ /* 0x000fec0003800000 */
[----:B------:R-:W-:Y:S04]  /*7580*/  SHF.L.U32 R74, R74, 0x1f, RZ ;  /* 0x0000001f4a4a7819 */ /* 0x000fe800000006ff */
[----:B------:R-:W1:Y:S02]  /*7590*/  SYNCS.PHASECHK.TRANS64.TRYWAIT P0, [R2+URZ+0x30], R74 ;  /* 0x0000304a020075a7 */ /* 0x000e6400080011ff */
[----:B-1----:R-:W-:Y:S05]  /*75a0*/  @!P0 BRA `(.L_x_113) ;  /* 0x0000001400788947 */ /* 0x002fea0003800000 */
.L_x_112:
[----:B------:R-:W-:Y:S05]  /*75b0*/  BSYNC B0 ;  /* 0x0000000000007941 */ /* 0x000fea0003800000 */
.L_x_111:
[----:B------:R-:W-:Y:S11]  /*75c0*/  ISETP.NE.AND P0, PT, R77, RZ, PT ;  /* 0x000000ff4d00720c */ /* 0x000ff60003f05270 */
[----:B------:R-:W-:Y:S02]  /*75d0*/  @!UPT UIADD3 URZ, UPT, UPT, URZ, URZ, URZ ;  /* 0x000000fffffff290 */ /* 0x000fe4000fffe0ff */
[----:B-1----:R-:W-:Y:S01]  /*75e0*/  @P0 IADD3 R2, PT, PT, R73, R0, RZ ;  /* 0x0000000049020210 */ /* 0x002fe20007ffe0ff */
[----:B------:R-:W-:Y:S05]  /*75f0*/  @P0 WARPSYNC.ALL ;  /* 0x0000000000000948 */ /* 0x000fea0003800000 */
[----:B------:R2:W3:Y:S04]  /*7600*/  @P0 LDSM.16.M88.4 R44, [R4+0x400] ;  /* 0x00040000042c083b */ /* 0x0004e80000000200 */
[----:B------:R2:W4:Y:S04]  /*7610*/  @P0 LDSM.16.M88.4 R40, [R3+0x400] ;  /* 0x000400000328083b */ /* 0x0005280000000200 */
[----:B------:R2:W1:Y:S04]  /*7620*/  @P0 LDSM.16.M88.4 R32, [R0+0x400] ;  /* 0x000400000020083b */ /* 0x0004680000000200 */
[----:B------:R2:W1:Y:S02]  /*7630*/  @P0 LDSM.16.M88.4 R36, [R2+0x400] ;  /* 0x000400000224083b */ /* 0x0004640000000200 */
.L_x_110:
[----:B------:R-:W-:Y:S05]  /*7640*/  BSYNC B1 ;  /* 0x0000000000017941 */ /* 0x000fea0003800000 */
.L_x_109:
[----:B-12---:R-:W-:Y:S05]  /*7650*/  VIADD R0, R25, 0x20 ;  /* 0x0000002019007836 */ /* 0x006fea0000000000 */
[----:B------:R-:W-:Y:S04]  /*7660*/  SHF.R.U32.HI R0, RZ, 0x15, R0 ;  /* 0x00000015ff007819 */ /* 0x000fe80000011600 */
[----:B------:R-:W-:Y:S11]  /*7670*/  LOP3.LUT P0, RZ, R0, 0x3, R54, 0x48, !PT ;  /* 0x0000000300ff7812 */ /* 0x000ff60007804836 */
[----:B------:R-:W-:Y:S02]  /*7680*/  @!UPT UIADD3 URZ, UPT, UPT, URZ, URZ, URZ ;  /* 0x000000fffffff290 */ /* 0x000fe4000fffe0ff */
[----:B------:R-:W-:Y:S05]  /*7690*/  @!P0 BRA `(.L_x_114) ;  /* 0x0000000000408947 */ /* 0x000fea0003800000 */
[----:B------:R-:W1:Y:S01]  /*76a0*/  LDCU.64 UR8, c[0x4][0x70] ;  /* 0x01000e00ff0877ac */ /* 0x000e620008000a00 */
[----:B------:R-:W-:Y:S01]  /*76b0*/  MOV R3, 0x0 ;  /* 0x0000000000037802 */ /* 0x000fe20000000f00 */
[----:B------:R-:W-:Y:S02]  /*76c0*/  HFMA2 R12, -RZ, RZ, 0, 5.9604644775390625e-08 ;  /* 0x00000001ff0c7431 */ /* 0x000fe400000001ff */
[----:B------:R-:W-:Y:S02]  /*76d0*/  IMAD.MOV.U32 R8, RZ, RZ, 0x192 ;  /* 0x00000192ff087424 */ /* 0x000fe400078e00ff */
[----:B------:R-:W-:Y:S01]  /*76e0*/  IMAD.MOV.U32 R13, RZ, RZ, RZ ;  /* 0x000000ffff0d7224 */ /* 0x000fe200078e00ff */
[----:B------:R-:W2:Y:S01]  /*76f0*/  LDCU.64 UR6, c[0x4][0x78] ;  /* 0x01000f00ff0677ac */ /* 0x000ea20008000a00 */
[----:B------:R-:W3:Y:S01]  /*7700*/  LDC.64 R2, c[0x4][R3] ;  /* 0x0100000003027b82 */ /* 0x000ee20000000a00 */
[----:B------:R-:W5:Y:S01]  /*7710*/  LDCU.64 UR4, c[0x4][0x10] ;  /* 0x01000200ff0477ac */ /* 0x000f620008000a00 */
[----:B-1----:R-:W-:Y:S01]  /*7720*/  MOV R5, UR9 ;  /* 0x0000000900057c02 */ /* 0x002fe20008000f00 */
[----:B------:R-:W-:Y:S01]  /*7730*/  IMAD.U32 R4, RZ, RZ, UR8 ;  /* 0x00000008ff047e24 */ /* 0x000fe2000f8e00ff */
[----:B--2---:R-:W-:Y:S01]  /*7740*/  MOV R7, UR7 ;  /* 0x0000000700077c02 */ /* 0x004fe20008000f00 */
[----:B------:R-:W-:Y:S01]  /*7750*/  IMAD.U32 R6, RZ, RZ, UR6 ;  /* 0x00000006ff067e24 */ /* 0x000fe2000f8e00ff */
[----:B-----5:R-:W-:Y:S01]  /*7760*/  MOV R11, UR5 ;  /* 0x00000005000b7c02 */ /* 0x020fe20008000f00 */
[----:B------:R-:W-:Y:S02]  /*7770*/  IMAD.U32 R10, RZ, RZ, UR4 ;  /* 0x00000004ff0a7e24 */ /* 0x000fe4000f8e00ff */
[----:B------:R-:W-:Y:S07]  /*7780*/  LEPC R20, `(.L_x_114) ;  /* 0x000000001014794e */ /* 0x000fee0000000000 */
[----:B---34-:R-:W-:Y:S05]  /*7790*/  CALL.ABS.NOINC R2 ;  /* 0x0000000002007343 */ /* 0x018fea0003c00000 */
.L_x_114:
[----:B------:R-:W-:Y:S01]  /*77a0*/  ISETP.NE.AND P0, PT, R64, RZ, PT ;  /* 0x000000ff4000720c */ /* 0x000fe20003f05270 */
[----:B------:R-:W-:Y:S05]  /*77b0*/  WARPSYNC.ALL ;  /* 0x0000000000007948 */ /* 0x000fea0003800000 */
[----:B------:R-:W-:Y:S01]  /*77c0*/  R2UR UR4, R25 ;  /* 0x00000000190472ca */ /* 0x000fe200000e0000 */
[----:B------:R-:W-:Y:S01]  /*77d0*/  BSSY.RECONVERGENT B0, `(.L_x_115) ;  /* 0x0000063000007945 */ /* 0x000fe20003800200 */
[----:B---3--:R-:W-:Y:S02]  /*77e0*/  LOP3.LUT R0, R44, 0xffffe000, RZ, 0xc0, !PT ;  /* 0xffffe0002c007812 */ /* 0x008fe400078ec0ff */
[----:B------:R-:W-:Y:S02]  /*77f0*/  LOP3.LUT R2, R45, 0xffffe000, RZ, 0xc0, !PT ;  /* 0xffffe0002d027812 */ /* 0x000fe400078ec0ff */
[----:B------:R-:W-:Y:S02]  /*7800*/  LOP3.LUT R3, R46, 0xffffe000, RZ, 0xc0, !PT ;  /* 0xffffe0002e037812 */ /* 0x000fe400078ec0ff */
[----:B------:R-:W-:Y:S02]  /*7810*/  LOP3.LUT R20, R47, 0xffffe000, RZ, 0xc0, !PT ;  /* 0xffffe0002f147812 */ /* 0x000fe400078ec0ff */
[----:B----4-:R-:W-:Y:S02]  /*7820*/  LOP3.LUT R21, R40, 0xffffe000, RZ, 0xc0, !PT ;  /* 0xffffe00028157812 */ /* 0x010fe400078ec0ff */
[----:B------:R-:W-:Y:S01]  /*7830*/  LOP3.LUT R25, R41, 0xffffe000, RZ, 0xc0, !PT ;  /* 0xffffe00029197812 */ /* 0x000fe200078ec0ff */
[----:B------:R-:W1:Y:S01]  /*7840*/  LDTM.16dp128bit.x8 R4, tmem[UR4+0x20] ;  /* 0x00002004000479ee */ /* 0x000e620008180000 */
[----:B------:R-:W-:Y:S01]  /*7850*/  R2UR UR4, R71 ;  /* 0x00000000470472ca */ /* 0x000fe200000e0000 */
[----:B------:R-:W-:Y:S01]  /*7860*/  NOP ;  /* 0x0000000000007918 */ /* 0x000fe20000000000 */
[----:B------:R-:W-:Y:S02]  /*7870*/  LOP3.LUT R27, R42, 0xffffe000, RZ, 0xc0, !PT ;  /* 0xffffe0002a1b7812 */ /* 0x000fe400078ec0ff */
[----:B------:R-:W-:Y:S02]  /*7880*/  LOP3.LUT R28, R43, 0xffffe000, RZ, 0xc0, !PT ;  /* 0xffffe0002b1c7812 */ /* 0x000fe400078ec0ff */
[----:B------:R-:W-:Y:S02]  /*7890*/  LOP3.LUT R29, R32, 0xffffe000, RZ, 0xc0, !PT ;  /* 0xffffe000201d7812 */ /* 0x000fe400078ec0ff */
[----:B------:R-:W-:Y:S02]  /*78a0*/  LOP3.LUT R30, R33, 0xffffe000, RZ, 0xc0, !PT ;  /* 0xffffe000211e7812 */ /* 0x000fe400078ec0ff */
[----:B------:R-:W-:Y:S02]  /*78b0*/  LOP3.LUT R31, R34, 0xffffe000, RZ, 0xc0, !PT ;  /* 0xffffe000221f7812 */ /* 0x000fe400078ec0ff */
[----:B------:R-:W-:Y:S01]  /*78c0*/  LOP3.LUT R32, R35, 0xffffe000, RZ, 0xc0, !PT ;  /* 0xffffe00023207812 */ /* 0x000fe200078ec0ff */
[----:B------:R-:W-:Y:S01]  /*78d0*/  UIADD3 UR4, UPT, UPT, UR4, 0xb0, URZ ;  /* 0x000000b004047890 */ /* 0x000fe2000fffe0ff */
[----:B------:R-:W-:Y:S02]  /*78e0*/  LOP3.LUT R33, R36, 0xffffe000, RZ, 0xc0, !PT ;  /* 0xffffe00024217812 */ /* 0x000fe400078ec0ff */
[----:B------:R-:W-:Y:S01]  /*78f0*/  LOP3.LUT R34, R37, 0xffffe000, RZ, 0xc0, !PT ;  /* 0xffffe00025227812 */ /* 0x000fe200078ec0ff */
[----:B------:R-:W-:Y:S01]  /*7900*/  UPRMT UR4, UR63, 0x654, UR4 ;  /* 0x000006543f047896 */ /* 0x000fe20008000004 */
[----:B------:R-:W-:Y:S02]  /*7910*/  LOP3.LUT R35, R38, 0xffffe000, RZ, 0xc0, !PT ;  /* 0xffffe00026237812 */ /* 0x000fe400078ec0ff */
[----:B------:R-:W-:Y:S01]  /*7920*/  LOP3.LUT R36, R39, 0xffffe000, RZ, 0xc0, !PT ;  /* 0xffffe00027247812 */ /* 0x000fe200078ec0ff */
[C---:B-1----:R-:W-:Y:S01]  /*7930*/  FMUL R4, R24.reuse, R4 ;  /* 0x0000000418047220 */ /* 0x042fe20000400000 */
[C---:B------:R-:W-:Y:S01]  /*7940*/  FMUL R5, R24.reuse, R5 ;  /* 0x0000000518057220 */ /* 0x040fe20000400000 */
[C---:B------:R-:W-:Y:S01]  /*7950*/  FMUL R6, R24.reuse, R6 ;  /* 0x0000000618067220 */ /* 0x040fe20000400000 */
[----:B------:R-:W-:Y:S01]  /*7960*/  FMUL R7, R24, R7 ;  /* 0x0000000718077220 */ /* 0x000fe20000400000 */
[----:B------:R-:W-:Y:S01]  /*7970*/  FFMA R4, R26, R0, R4 ;  /* 0x000000001a047223 */ /* 0x000fe20000000004 */
[----:B------:R-:W-:Y:S02]  /*7980*/  IMAD.U32 R0, RZ, RZ, UR44 ;  /* 0x0000002cff007e24 */ /* 0x000fe4000f8e00ff */
[----:B------:R-:W-:Y:S01]  /*7990*/  FMUL R8, R24, R8 ;  /* 0x0000000818087220 */ /* 0x000fe20000400000 */
[----:B------:R-:W-:Y:S01]  /*79a0*/  FFMA R5, R26, R2, R5 ;  /* 0x000000021a057223 */ /* 0x000fe20000000005 */
[----:B------:R-:W-:Y:S01]  /*79b0*/  FMUL R9, R24, R9 ;  /* 0x0000000918097220 */ /* 0x000fe20000400000 */
[----:B------:R-:W-:Y:S01]  /*79c0*/  F2FP.TF32.F32.PACK_B R4, R4 ;  /* 0x00000004ff04723e */ /* 0x000fe200024050ff */
[----:B------:R-:W-:Y:S01]  /*79d0*/  FFMA R6, R26, R3, R6 ;  /* 0x000000031a067223 */ /* 0x000fe20000000006 */
[----:B------:R-:W-:Y:S01]  /*79e0*/  FMUL R10, R24, R10 ;  /* 0x0000000a180a7220 */ /* 0x000fe20000400000 */
[----:B------:R-:W-:Y:S01]  /*79f0*/  F2FP.TF32.F32.PACK_B R5, R5 ;  /* 0x00000005ff05723e */ /* 0x000fe200024050ff */
[----:B------:R-:W-:Y:S01]  /*7a00*/  FFMA R7, R26, R20, R7 ;  /* 0x000000141a077223 */ /* 0x000fe20000000007 */
[----:B------:R-:W-:Y:S01]  /*7a10*/  IMAD R0, R0, 0x800, R52 ;  /* 0x0000080000007824 */ /* 0x000fe200078e0234 */
[----:B------:R-:W-:Y:S01]  /*7a20*/  F2FP.TF32.F32.PACK_B R6, R6 ;  /* 0x00000006ff06723e */ /* 0x000fe200024050ff */
[----:B------:R-:W-:Y:S01]  /*7a30*/  FMUL R11, R24, R11 ;  /* 0x0000000b180b7220 */ /* 0x000fe20000400000 */
[----:B------:R-:W-:Y:S01]  /*7a40*/  FFMA R8, R26, R21, R8 ;  /* 0x000000151a087223 */ /* 0x000fe20000000008 */
[----:B------:R-:W-:Y:S01]  /*7a50*/  F2FP.TF32.F32.PACK_B R7, R7 ;  /* 0x00000007ff07723e */ /* 0x000fe200024050ff */
[----:B------:R-:W-:Y:S01]  /*7a60*/  FMUL R12, R24, R12 ;  /* 0x0000000c180c7220 */ /* 0x000fe20000400000 */
[----:B------:R-:W-:Y:S01]  /*7a70*/  LEA R0, R0, UR43, 0x2 ;  /* 0x0000002b00007c11 */ /* 0x000fe2000f8e10ff */
[----:B------:R-:W-:Y:S01]  /*7a80*/  FFMA R9, R26, R25, R9 ;  /* 0x000000191a097223 */ /* 0x000fe20000000009 */
[----:B------:R-:W-:Y:S01]  /*7a90*/  FMUL R13, R24, R13 ;  /* 0x0000000d180d7220 */ /* 0x000fe20000400000 */
        /* <DEDUP_REMOVED lines=12> */
[C---:B------:R-:W-:Y:S01]  /*7b60*/  IADD3 R2, PT, PT, R73.reuse, 0x400, R0 ;  /* 0x0000040049027810 */ /* 0x040fe20007ffe000 */
[C---:B------:R-:W-:Y:S01]  /*7b70*/  FFMA R16, R26.reuse, R33, R16 ;  /* 0x000000211a107223 */ /* 0x040fe20000000010 */
[----:B------:R-:W-:Y:S01]  /*7b80*/  F2FP.TF32.F32.PACK_B R8, R8 ;  /* 0x00000008ff08723e */ /* 0x000fe200024050ff */
[----:B------:R-:W-:Y:S01]  /*7b90*/  SYNCS.ARRIVE.TRANS64.RED.A1T0 RZ, [UR4], RZ ;  /* 0x000000ffffff79a7 */ /* 0x000fe20008100404 */
[----:B------:R1:W-:Y:S01]  /*7ba0*/  STSM.16.M88.4 [R0+0x400], R4 ;  /* 0x0004000400007844 */ /* 0x0003e20000000200 */
[----:B------:R-:W-:Y:S01]  /*7bb0*/  F2FP.TF32.F32.PACK_B R9, R9 ;  /* 0x00000009ff09723e */ /* 0x000fe200024050ff */
[C---:B------:R-:W-:Y:S01]  /*7bc0*/  FFMA R17, R26.reuse, R34, R17 ;  /* 0x000000221a117223 */ /* 0x040fe20000000011 */
[----:B------:R-:W-:Y:S01]  /*7bd0*/  F2FP.TF32.F32.PACK_B R10, R10 ;  /* 0x0000000aff0a723e */ /* 0x000fe200024050ff */
[C---:B------:R-:W-:Y:S01]  /*7be0*/  FFMA R18, R26.reuse, R35, R18 ;  /* 0x000000231a127223 */ /* 0x040fe20000000012 */
[----:B------:R-:W-:Y:S01]  /*7bf0*/  F2FP.TF32.F32.PACK_B R11, R11 ;  /* 0x0000000bff0b723e */ /* 0x000fe200024050ff */
[----:B------:R-:W-:Y:S01]  /*7c00*/  FFMA R19, R26, R36, R19 ;  /* 0x000000241a137223 */ /* 0x000fe20000000013 */
[----:B------:R-:W-:Y:S02]  /*7c10*/  IADD3 R72, PT, PT, R72, 0x400, R0 ;  /* 0x0000040048487810 */ /* 0x000fe40007ffe000 */
[----:B------:R-:W-:Y:S01]  /*7c20*/  F2FP.TF32.F32.PACK_B R12, R12 ;  /* 0x0000000cff0c723e */ /* 0x000fe200024050ff */
        /* <DEDUP_REMOVED lines=20> */
[----:B------:R-:W-:Y:S02]  /*7d70*/  ULEA UR5, UR44, UR43, 0xd ;  /* 0x0000002b2c057291 */ /* 0x000fe4000f8e68ff */
[----:B------:R-:W-:Y:S02]  /*7d80*/  UIADD3 UR9, UPT, UPT, UR49, 0x20, URZ ;  /* 0x0000002031097890 */ /* 0x000fe4000fffe0ff */
[----:B------:R-:W-:Y:S01]  /*7d90*/  UIADD3 UR8, UPT, UPT, UR5, 0x400, URZ ;  /* 0x0000040005087890 */ /* 0x000fe2000fffe0ff */
[----:B------:R-:W-:Y:S01]  /*7da0*/  UMOV UR10, UR50 ;  /* 0x00000032000a7c82 */ /* 0x000fe20008000000 */
[----:B------:R-:W-:Y:S01]  /*7db0*/  UMOV UR11, UR60 ;  /* 0x0000003c000b7c82 */ /* 0x000fe20008000000 */
[----:B--2---:R-:W-:Y:S04]  /*7dc0*/  UIADD3 UR4, UP0, UPT, UR6, 0x680, URZ ;  /* 0x0000068006047890 */ /* 0x004fe8000ff1e0ff */
[----:B------:R-:W-:Y:S09]  /*7dd0*/  UIADD3.X UR5, UPT, UPT, URZ, UR7, URZ, UP0, !UPT ;  /* 0x00000007ff057290 */ /* 0x000ff200087fe4ff */
[----:B------:R2:W-:Y:S02]  /*7de0*/  UTMASTG.3D [UR8], [UR4] ;  /* 0x00000008040073b5 */ /* 0x0005e40008010000 */
[----:B--2---:R0:W-:Y:S02]  /*7df0*/  UTMACMDFLUSH ;  /* 0x00000000000079b7 */ /* 0x0041e40000000000 */
.L_x_116:
[----:B------:R-:W-:Y:S05]  /*7e00*/  BSYNC.RECONVERGENT B0 ;  /* 0x0000000000007941 */ /* 0x000fea0003800200 */
.L_x_115:
[----:B------:R-:W-:Y:S01]  /*7e10*/  UIADD3 UR4, UPT, UPT, UR44, 0x1, URZ ;  /* 0x000000012c047890 */ /* 0x000fe2000fffe0ff */
[----:B------:R-:W-:Y:S03]  /*7e20*/  BSSY.RECONVERGENT B0, `(.L_x_117) ;  /* 0x0000008000007945 */ /* 0x000fe60003800200 */
[----:B------:R-:W-:Y:S04]  /*7e30*/  UISETP.NE.AND UP0, UPT, UR4, 0x3, UPT ;  /* 0x000000030400788c */ /* 0x000fe8000bf05270 */
[----:B------:R-:W-:Y:S02]  /*7e40*/  UISETP.EQ.XOR UP1, UPT, UR46, 0x3, !UP0 ;  /* 0x000000032e00788c */ /* 0x000fe4000c722a70 */
[----:B------:R-:W-:Y:S02]  /*7e50*/  USEL UR45, UR4, URZ, UP0 ;  /* 0x000000ff042d7287 */ /* 0x000fe40008000000 */
[----:B------:R-:W-:Y:S04]  /*7e60*/  USEL UR5, URZ, 0x1, !UP1 ;  /* 0x00000001ff057887 */ /* 0x000fe8000c800000 */
[----:B------:R-:W-:Y:S01]  /*7e70*/  ULOP3.LUT UR53, UR53, UR5, URZ, 0x3c, !UPT ;  /* 0x0000000535357292 */ /* 0x000fe2000f8e3cff */
[----:B------:R-:W-:Y:S11]  /*7e80*/  @P0 BRA `(.L_x_118) ;  /* 0x0000000000040947 */ /* 0x000ff60003800000 */
[----:B------:R-:W-:Y:S04]  /*7e90*/  DEPBAR.LE SB0, 0x1 ;  /* 0x000080400000791a */ /* 0x000fe80000000000 */
.L_x_118:
[----:B------:R-:W-:Y:S05]  /*7ea0*/  BSYNC.RECONVERGENT B0 ;  /* 0x0000000000007941 */ /* 0x000fea0003800200 */
.L_x_117:
[----:B------:R-:W-:Y:S01]  /*7eb0*/  BAR.SYNC.DEFER_BLOCKING 0x1, 0x80 ;  /* 0x0042000000007b1d */ /* 0x000fe20000010000 */
[----:B------:R-:W-:Y:S01]  /*7ec0*/  UISETP.NE.AND UP0, UPT, UR52, -0x2, UPT ;  /* 0xfffffffe3400788c */ /* 0x000fe2000bf05270 */
[----:B------:R-:W-:Y:S08]  /*7ed0*/  IADD3 R22, PT, PT, R22, 0x1, RZ ;  /* 0x0000000116167810 */ /* 0x000ff00007ffe0ff */
[----:B------:R-:W-:Y:S05]  /*7ee0*/  BRA.U !UP0, `(.L_x_119) ;  /* 0x0000000108287547 */ /* 0x000fea000b800000 */
[----:B------:R-:W-:Y:S01]  /*7ef0*/  ISETP.NE.AND P0, PT, R70, RZ, PT ;  /* 0x000000ff4600720c */ /* 0x000fe20003f05270 */
[----:B-1----:R-:W-:Y:S01]  /*7f00*/  IMAD.U32 R2, RZ, RZ, UR47 ;  /* 0x0000002fff027e24 */ /* 0x002fe2000f8e00ff */
[----:B------:R-:W-:Y:S01]  /*7f10*/  UIADD3 UR4, UPT, UPT, UR47, 0x1, URZ ;  /* 0x000000012f047890 */ /* 0x000fe2000fffe0ff */
[----:B------:R-:W-:Y:S03]  /*7f20*/  IMAD.U32 R0, RZ, RZ, UR63 ;  /* 0x0000003fff007e24 */ /* 0x000fe6000f8e00ff */
[----:B------:R-:W-:Y:S04]  /*7f30*/  UISETP.NE.AND UP0, UPT, UR4, 0x3, UPT ;  /* 0x000000030400788c */ /* 0x000fe8000bf05270 */
[----:B------:R-:W-:Y:S03]  /*7f40*/  USEL UR47, UR4, URZ, UP0 ;  /* 0x000000ff042f7287 */ /* 0x000fe60008000000 */
[----:B------:R-:W-:Y:S05]  /*7f50*/  @P0 LEA R2, R2, UR43, 0x3 ;  /* 0x0000002b02020c11 */ /* 0x000fea000f8e18ff */
[----:B------:R-:W-:Y:S05]  /*7f60*/  @P0 VIADD R2, R2, 0x48 ;  /* 0x0000004802020836 */ /* 0x000fea0000000000 */
[----:B------:R-:W-:Y:S04]  /*7f70*/  @P0 PRMT R0, R0, 0x654, R2 ;  /* 0x0000065400000816 */ /* 0x000fe80000000002 */
[----:B------:R2:W-:Y:S03]  /*7f80*/  @P0 SYNCS.ARRIVE.TRANS64.RED.A1T0 RZ, [R0+URZ], RZ ;  /* 0x000000ff00ff09a7 */ /* 0x0005e600081004ff */
.L_x_119:
[----:B------:R-:W-:Y:S01]  /*7f90*/  R2UR UR6, R69 ;  /* 0x00000000450672ca */ /* 0x000fe200000e0000 */
[----:B------:R-:W-:Y:S01]  /*7fa0*/  UIADD3 UR52, UPT, UPT, UR52, 0x2, URZ ;  /* 0x0000000234347890 */ /* 0x000fe2000fffe0ff */
[----:B------:R-:W-:Y:S02]  /*7fb0*/  R2UR UR5, R55 ;  /* 0x00000000370572ca */ /* 0x000fe400000e0000 */
[----:B------:R-:W-:Y:S02]  /*7fc0*/  R2UR UR4, R56 ;  /* 0x00000000380472ca */ /* 0x000fe400000e0000 */
[----:B------:R-:W-:Y:S02]  /*7fd0*/  R2UR UR60, R67 ;  /* 0x00000000433c72ca */ /* 0x000fe400000e0000 */
[----:B------:R-:W-:Y:S02]  /*7fe0*/  ISETP.NE.AND P0, PT, R59, 0x2, PT ;  /* 0x000000023b00780c */ /* 0x000fe40003f05270 */
[----:B------:R-:W-:Y:S02]  /*7ff0*/  ISETP.NE.AND P1, PT, R22, 0x4, PT ;  /* 0x000000041600780c */ /* 0x000fe40003f25270 */
[----:B-1----:R-:W-:Y:S01]  /*8000*/  SEL R2, RZ, 0x1, P0 ;  /* 0x00000001ff027807 */ /* 0x002fe20000000000 */
[----:B------:R-:W-:Y:S01]  /*8010*/  UISETP.NE.AND UP0, UPT, UR6, URZ, UPT ;  /* 0x000000ff0600728c */ /* 0x000fe2000bf05270 */
[----:B--2---:R-:W-:Y:S01]  /*8020*/  SEL R0, RZ, 0x1, P1 ;  /* 0x00000001ff007807 */ /* 0x004fe20000800000 */
[----:B------:R-:W-:Y:S01]  /*8030*/  UIADD3 UR27, UPT, UPT, UR36, UR5, URZ ;  /* 0x00000005241b7290 */ /* 0x000fe2000fffe0ff */
[----:B------:R-:W-:Y:S01]  /*8040*/  LOP3.LUT R60, R60, R2, RZ, 0x3c, !PT ;  /* 0x000000023c3c7212 */ /* 0x000fe200078e3cff */
[----:B------:R-:W-:Y:S01]  /*8050*/  UIADD3 UR25, UPT, UPT, UR37, UR4, URZ ;  /* 0x0000000425197290 */ /* 0x000fe2000fffe0ff */
[----:B------:R-:W-:Y:S02]  /*8060*/  LOP3.LUT R61, R61, R0, RZ, 0x3c, !PT ;  /* 0x000000003d3d7212 */ /* 0x000fe400078e3cff */
[----:B------:R-:W-:Y:S02]  /*8070*/  SEL R59, R59, RZ, P0 ;  /* 0x000000ff3b3b7207 */ /* 0x000fe40000000000 */
[----:B------:R-:W-:Y:S01]  /*8080*/  SEL R22, R22, RZ, P1 ;  /* 0x000000ff16167207 */ /* 0x000fe20000800000 */
[----:B------:R-:W-:Y:S06]  /*8090*/  BRA.U UP0, `(.L_x_120) ;  /* 0xffffffd900b07547 */ /* 0x000fec000b83ffff */
[----:B------:R-:W-:-:S13]  /*80a0*/  R2UR UR4, R57 ;  /* 0x00000000390472ca */ /* 0x000fda00000e0000 */
[----:B------:R-:W-:-:S09]  /*80b0*/  UISETP.NE.AND UP0, UPT, UR4, URZ, UPT ;  /* 0x000000ff0400728c */ /* 0x000fd2000bf05270 */
[----:B------:R-:W-:Y:S05]  /*80c0*/  BRA.U !UP0, `(.L_x_121) ;  /* 0x0000000108487547 */ /* 0x000fea000b800000 */
[----:B------:R-:W1:Y:S02]  /*80d0*/  LDCU.64 UR4, c[0x0][0x890] ;  /* 0x00011200ff0477ac */ /* 0x000e640008000a00 */
[----:B-1----:R-:W-:-:S04]  /*80e0*/  UISETP.NE.U32.AND UP0, UPT, UR4, URZ, UPT ;  /* 0x000000ff0400728c */ /* 0x002fc8000bf05070 */
[----:B------:R-:W-:-:S09]  /*80f0*/  UISETP.NE.AND.EX UP0, UPT, UR5, URZ, UPT, UP0 ;  /* 0x000000ff0500728c */ /* 0x000fd2000bf05300 */
[----:B------:R-:W-:Y:S05]  /*8100*/  BRA.U UP0, `(.L_x_122) ;  /* 0x00000001000c7547 */ /* 0x000fea000b800000 */
[----:B------:R-:W-:-:S13]  /*8110*/  FSETP.NEU.AND P0, PT, R26, RZ, PT ;  /* 0x000000ff1a00720b */ /* 0x000fda0003f0d000 */
[----:B------:R-:W-:Y:S05]  /*8120*/  @!P0 EXIT ;  /* 0x000000000000894d */ /* 0x000fea0003800000 */
[----:B------:R-:W-:Y:S05]  /*8130*/  BRA `(.L_x_121) ;  /* 0x00000000002c7947 */ /* 0x000fea0003800000 */
.L_x_122:
[----:B------:R-:W-:Y:S01]  /*8140*/  ISETP.NE.AND P0, PT, R58, RZ, PT ;  /* 0x000000ff3a00720c */ /* 0x000fe20003f05270 */
[----:B------:R-:W-:-:S12]  /*8150*/  BSSY.RECONVERGENT B0, `(.L_x_121) ;  /* 0x0000009000007945 */ /* 0x000fd80003800200 */
[----:B------:R-:W-:Y:S05]  /*8160*/  @P0 BRA `(.L_x_123) ;  /* 0x0000000000140947 */ /* 0x000fea0003800000 */
[----:B------:R-:W1:Y:S02]  /*8170*/  LDCU.64 UR4, c[0x0][0x888] ;  /* 0x00011100ff0477ac */ /* 0x000e640008000a00 */
[----:B-1----:R-:W-:-:S04]  /*8180*/  ISETP.NE.U32.AND P0, PT, RZ, UR4, PT ;  /* 0x00000004ff007c0c */ /* 0x002fc8000bf05070 */
[----:B------:R-:W-:-:S13]  /*8190*/  ISETP.NE.AND.EX P0, PT, RZ, UR5, PT, P0 ;  /* 0x00000005ff007c0c */ /* 0x000fda000bf05300 */
[----:B------:R-:W-:Y:S05]  /*81a0*/  @!P0 EXIT ;  /* 0x000000000000894d */ /* 0x000fea0003800000 */
[----:B------:R-:W-:Y:S05]  /*81b0*/  BRA `(.L_x_124) ;  /* 0x0000000000087947 */ /* 0x000fea0003800000 */
.L_x_123:
[----:B------:R-:W-:-:S13]  /*81c0*/  FSETP.NEU.AND P0, PT, R26, RZ, PT ;  /* 0x000000ff1a00720b */ /* 0x000fda0003f0d000 */
[----:B------:R-:W-:Y:S05]  /*81d0*/  @!P0 EXIT ;  /* 0x000000000000894d */ /* 0x000fea0003800000 */
.L_x_124:
[----:B------:R-:W-:Y:S05]  /*81e0*/  BSYNC.RECONVERGENT B0 ;  /* 0x0000000000007941 */ /* 0x000fea0003800200 */
.L_x_121:
[----:B------:R-:W-:Y:S01]  /*81f0*/  ULEA UR4, UR47, UR43, 0x3 ;  /* 0x0000002b2f047291 */ /* 0x000fe2000f8e18ff */
[----:B------:R-:W-:-:S04]  /*8200*/  DEPBAR.LE SB0, 0x0 ;  /* 0x000080000000791a */ /* 0x000fc80000000000 */
[----:B------:R-:W-:-:S04]  /*8210*/  UIADD3 UR4, UPT, UPT, UR4, 0x48, URZ ;  /* 0x0000004804047890 */ /* 0x000fc8000fffe0ff */
[----:B------:R-:W-:-:S09]  /*8220*/  UPRMT UR4, UR63, 0x654, UR4 ;  /* 0x000006543f047896 */ /* 0x000fd20008000004 */
[----:B------:R-:W-:Y:S01]  /*8230*/  SYNCS.ARRIVE.TRANS64.RED.A1T0 RZ, [UR4], RZ ;  /* 0x000000ffffff79a7 */ /* 0x000fe20008100404 */
[----:B------:R-:W-:Y:S05]  /*8240*/  EXIT ;  /* 0x000000000000794d */ /* 0x000fea0003800000 */
.L_x_24:
[----:B--2---:R2:W3:Y:S02]  /*8250*/  SYNCS.PHASECHK.TRANS64.TRYWAIT P0, [R0+URZ+0xe0], R2 ;  /* 0x0000e002000075a7 */ /* 0x0044e400080011ff */
[----:B---3--:R-:W-:Y:S05]  /*8260*/  @!P0 NANOSLEEP.SYNCS 0x989680 ;  /* 0x009896800000895d */ /* 0x008fea0003900000 */
[----:B------:R-:W3:Y:S02]  /*8270*/  @!P0 SYNCS.PHASECHK.TRANS64 P0, [R0+URZ+0xe0], R2 ;  /* 0x0000e002000085a7 */ /* 0x000ee400080010ff */
[----:B---3--:R-:W-:Y:S05]  /*8280*/  @!P0 BRA `(.L_x_24) ;  /* 0xfffffffc00f08947 */ /* 0x008fea000383ffff */
[----:B------:R-:W-:Y:S05]  /*8290*/  BRA `(.L_x_125) ;  /* 0xffffff9400cc7947 */ /* 0x000fea000383ffff */
.L_x_27:
[----:B-1----:R-:W-:-:S07]  /*82a0*/  MOV R0, UR57 ;  /* 0x0000003900007c02 */ /* 0x002fce0008000f00 */
.L_x_126:
[----:B-1----:R1:W2:Y:S02]  /*82b0*/  SYNCS.PHASECHK.TRANS64.TRYWAIT P0, [R0+URZ+0x18], R3 ;  /* 0x00001803000075a7 */ /* 0x0022a400080011ff */
[----:B--2---:R-:W-:Y:S05]  /*82c0*/  @!P0 NANOSLEEP.SYNCS 0x989680 ;  /* 0x009896800000895d */ /* 0x004fea0003900000 */
[----:B------:R-:W2:Y:S02]  /*82d0*/  @!P0 SYNCS.PHASECHK.TRANS64 P0, [R0+URZ+0x18], R3 ;  /* 0x00001803000085a7 */ /* 0x000ea400080010ff */
[----:B--2---:R-:W-:Y:S05]  /*82e0*/  @!P0 BRA `(.L_x_126) ;  /* 0xfffffffc00f08947 */ /* 0x004fea000383ffff */
[----:B------:R-:W-:Y:S05]  /*82f0*/  BRA `(.L_x_26) ;  /* 0xffffff9800187947 */ /* 0x000fea000383ffff */
.L_x_36:
[----:B-1----:R-:W-:-:S07]  /*8300*/  MOV R0, UR57 ;  /* 0x0000003900007c02 */ /* 0x002fce0008000f00 */
.L_x_127:
[----:B-1----:R1:W2:Y:S02]  /*8310*/  SYNCS.PHASECHK.TRANS64.TRYWAIT P0, [R0+URZ+0x18], R3 ;  /* 0x00001803000075a7 */ /* 0x0022a400080011ff */
[----:B--2---:R-:W-:Y:S05]  /*8320*/  @!P0 NANOSLEEP.SYNCS 0x989680 ;  /* 0x009896800000895d */ /* 0x004fea0003900000 */
[----:B------:R-:W2:Y:S02]  /*8330*/  @!P0 SYNCS.PHASECHK.TRANS64 P0, [R0+URZ+0x18], R3 ;  /* 0x00001803000085a7 */ /* 0x000ea400080010ff */
[----:B--2---:R-:W-:Y:S05]  /*8340*/  @!P0 BRA `(.L_x_127) ;  /* 0xfffffffc00f08947 */ /* 0x004fea000383ffff */
[----:B------:R-:W-:Y:S05]  /*8350*/  BRA `(.L_x_35) ;  /* 0xffffff9c007c7947 */ /* 0x000fea000383ffff */
.L_x_43:
[----:B-1----:R1:W4:Y:S02]  /*8360*/  SYNCS.PHASECHK.TRANS64.TRYWAIT P0, [R3+URZ+0x70], R0 ;  /* 0x00007000030075a7 */ /* 0x00232400080011ff */
[----:B----4-:R-:W-:Y:S05]  /*8370*/  @!P0 NANOSLEEP.SYNCS 0x989680 ;  /* 0x009896800000895d */ /* 0x010fea0003900000 */
[----:B------:R-:W4:Y:S02]  /*8380*/  @!P0 SYNCS.PHASECHK.TRANS64 P0, [R3+URZ+0x70], R0 ;  /* 0x00007000030085a7 */ /* 0x000f2400080010ff */
[----:B----4-:R-:W-:Y:S05]  /*8390*/  @!P0 BRA `(.L_x_43) ;  /* 0xfffffffc00f08947 */ /* 0x010fea000383ffff */
[----:B------:R-:W-:Y:S05]  /*83a0*/  BRA `(.L_x_128) ;  /* 0xffffffa000c07947 */ /* 0x000fea000383ffff */
.L_x_47:
[----:B------:R-:W-:-:S07]  /*83b0*/  MOV R0, UR4 ;  /* 0x0000000400007c02 */ /* 0x000fce0008000f00 */
.L_x_129:
[----:B-1----:R1:W2:Y:S02]  /*83c0*/  SYNCS.PHASECHK.TRANS64.TRYWAIT P0, [R0+URZ], R2 ;  /* 0x00000002000075a7 */ /* 0x0022a400080011ff */
[----:B--2---:R-:W-:Y:S05]  /*83d0*/  @!P0 NANOSLEEP.SYNCS 0x989680 ;  /* 0x009896800000895d */ /* 0x004fea0003900000 */
[----:B------:R-:W2:Y:S02]  /*83e0*/  @!P0 SYNCS.PHASECHK.TRANS64 P0, [R0+URZ], R2 ;  /* 0x00000002000085a7 */ /* 0x000ea400080010ff */
[----:B--2---:R-:W-:Y:S05]  /*83f0*/  @!P0 BRA `(.L_x_129) ;  /* 0xfffffffc00f08947 */ /* 0x004fea000383ffff */
[----:B------:R-:W-:Y:S05]  /*8400*/  BRA `(.L_x_130) ;  /* 0xffffffa8006c7947 */ /* 0x000fea000383ffff */
.L_x_48:
[----:B------:R-:W-:-:S07]  /*8410*/  MOV R0, UR5 ;  /* 0x0000000500007c02 */ /* 0x000fce0008000f00 */
.L_x_131:
[----:B-1----:R1:W2:Y:S02]  /*8420*/  SYNCS.PHASECHK.TRANS64.TRYWAIT P0, [R0+URZ], R2 ;  /* 0x00000002000075a7 */ /* 0x0022a400080011ff */
[----:B--2---:R-:W-:Y:S05]  /*8430*/  @!P0 NANOSLEEP.SYNCS 0x989680 ;  /* 0x009896800000895d */ /* 0x004fea0003900000 */
[----:B------:R-:W2:Y:S02]  /*8440*/  @!P0 SYNCS.PHASECHK.TRANS64 P0, [R0+URZ], R2 ;  /* 0x00000002000085a7 */ /* 0x000ea400080010ff */
[----:B--2---:R-:W-:Y:S05]  /*8450*/  @!P0 BRA `(.L_x_131) ;  /* 0xfffffffc00f08947 */ /* 0x004fea000383ffff */
[----:B------:R-:W-:Y:S05]  /*8460*/  BRA `(.L_x_132) ;  /* 0xffffffa800787947 */ /* 0x000fea000383ffff */
.L_x_51:
[----:B--2---:R2:W3:Y:S02]  /*8470*/  SYNCS.PHASECHK.TRANS64.TRYWAIT P0, [R2+URZ+0xd0], R4 ;  /* 0x0000d004020075a7 */ /* 0x0044e400080011ff */
[----:B---3--:R-:W-:Y:S05]  /*8480*/  @!P0 NANOSLEEP.SYNCS 0x989680 ;  /* 0x009896800000895d */ /* 0x008fea0003900000 */
[----:B------:R-:W3:Y:S02]  /*8490*/  @!P0 SYNCS.PHASECHK.TRANS64 P0, [R2+URZ+0xd0], R4 ;  /* 0x0000d004020085a7 */ /* 0x000ee400080010ff */
[----:B---3--:R-:W-:Y:S05]  /*84a0*/  @!P0 BRA `(.L_x_51) ;  /* 0xfffffffc00f08947 */ /* 0x008fea000383ffff */
[----:B------:R-:W-:Y:S05]  /*84b0*/  BRA `(.L_x_133) ;  /* 0xffffffa800d47947 */ /* 0x000fea000383ffff */
.L_x_52:
[----:B------:R-:W-:-:S07]  /*84c0*/  MOV R2, UR4 ;  /* 0x0000000400027c02 */ /* 0x000fce0008000f00 */
.L_x_134:
[----:B--2---:R2:W3:Y:S02]  /*84d0*/  SYNCS.PHASECHK.TRANS64.TRYWAIT P0, [R2+URZ+0x80], R5 ;  /* 0x00008005020075a7 */ /* 0x0044e400080011ff */
[----:B---3--:R-:W-:Y:S05]  /*84e0*/  @!P0 NANOSLEEP.SYNCS 0x989680 ;  /* 0x009896800000895d */ /* 0x008fea0003900000 */
[----:B------:R-:W3:Y:S02]  /*84f0*/  @!P0 SYNCS.PHASECHK.TRANS64 P0, [R2+URZ+0x80], R5 ;  /* 0x00008005020085a7 */ /* 0x000ee400080010ff */
[----:B---3--:R-:W-:Y:S05]  /*8500*/  @!P0 BRA `(.L_x_134) ;  /* 0xfffffffc00f08947 */ /* 0x008fea000383ffff */
[----:B------:R-:W-:Y:S05]  /*8510*/  BRA `(.L_x_135) ;  /* 0xffffffa800e47947 */ /* 0x000fea000383ffff */
.L_x_53:
[----:B--2---:R2:W3:Y:S02]  /*8520*/  SYNCS.PHASECHK.TRANS64.TRYWAIT P1, [R2+URZ+0x70], R4 ;  /* 0x00007004020075a7 */ /* 0x0044e400080211ff */
[----:B---3--:R-:W-:Y:S05]  /*8530*/  @!P1 NANOSLEEP.SYNCS 0x989680 ;  /* 0x009896800000995d */ /* 0x008fea0003900000 */
[----:B------:R-:W3:Y:S02]  /*8540*/  @!P1 SYNCS.PHASECHK.TRANS64 P1, [R2+URZ+0x70], R4 ;  /* 0x00007004020095a7 */ /* 0x000ee400080210ff */
[----:B---3--:R-:W-:Y:S05]  /*8550*/  @!P1 BRA `(.L_x_53) ;  /* 0xfffffffc00f09947 */ /* 0x008fea000383ffff */
[----:B------:R-:W-:Y:S05]  /*8560*/  BRA `(.L_x_136) ;  /* 0xffffffac00147947 */ /* 0x000fea000383ffff */
.L_x_56:
[----:B------:R-:W-:-:S07]  /*8570*/  MOV R0, UR4 ;  /* 0x0000000400007c02 */ /* 0x000fce0008000f00 */
.L_x_137:
[----:B--2---:R2:W3:Y:S02]  /*8580*/  SYNCS.PHASECHK.TRANS64.TRYWAIT P0, [R0+URZ+0x80], R2 ;  /* 0x00008002000075a7 */ /* 0x0044e400080011ff */
[----:B---3--:R-:W-:Y:S05]  /*8590*/  @!P0 NANOSLEEP.SYNCS 0x989680 ;  /* 0x009896800000895d */ /* 0x008fea0003900000 */
[----:B------:R-:W3:Y:S02]  /*85a0*/  @!P0 SYNCS.PHASECHK.TRANS64 P0, [R0+URZ+0x80], R2 ;  /* 0x00008002000085a7 */ /* 0x000ee400080010ff */
[----:B---3--:R-:W-:Y:S05]  /*85b0*/  @!P0 BRA `(.L_x_137) ;  /* 0xfffffffc00f08947 */ /* 0x008fea000383ffff */
[----:B------:R-:W-:Y:S05]  /*85c0*/  BRA `(.L_x_55) ;  /* 0xffffffac00687947 */ /* 0x000fea000383ffff */
.L_x_63:
[----:B-1----:R1:W2:Y:S02]  /*85d0*/  SYNCS.PHASECHK.TRANS64.TRYWAIT P1, [R0+URZ+0x70], R2 ;  /* 0x00007002000075a7 */ /* 0x0022a400080211ff */
[----:B--2---:R-:W-:Y:S05]  /*85e0*/  @!P1 NANOSLEEP.SYNCS 0x989680 ;  /* 0x009896800000995d */ /* 0x004fea0003900000 */
[----:B------:R-:W2:Y:S02]  /*85f0*/  @!P1 SYNCS.PHASECHK.TRANS64 P1, [R0+URZ+0x70], R2 ;  /* 0x00007002000095a7 */ /* 0x000ea400080210ff */
[----:B--2---:R-:W-:Y:S05]  /*8600*/  @!P1 BRA `(.L_x_63) ;  /* 0xfffffffc00f09947 */ /* 0x004fea000383ffff */
[----:B------:R-:W-:Y:S05]  /*8610*/  BRA `(.L_x_138) ;  /* 0xffffffb000d07947 */ /* 0x000fea000383ffff */
.L_x_64:
[----:B------:R-:W-:-:S13]  /*8620*/  R2UR UR4, R13 ;  /* 0x000000000d0472ca */ /* 0x000fda00000e0000 */
[----:B------:R-:W-:-:S07]  /*8630*/  MOV R2, UR4 ;  /* 0x0000000400027c02 */ /* 0x000fce0008000f00 */
.L_x_139:
[----:B-1----:R1:W2:Y:S02]  /*8640*/  SYNCS.PHASECHK.TRANS64.TRYWAIT P0, [R2+URZ+0xb0], R0 ;  /* 0x0000b000020075a7 */ /* 0x0022a400080011ff */
[----:B--2---:R-:W-:Y:S05]  /*8650*/  @!P0 NANOSLEEP.SYNCS 0x989680 ;  /* 0x009896800000895d */ /* 0x004fea0003900000 */
[----:B------:R-:W2:Y:S02]  /*8660*/  @!P0 SYNCS.PHASECHK.TRANS64 P0, [R2+URZ+0xb0], R0 ;  /* 0x0000b000020085a7 */ /* 0x000ea400080010ff */
[----:B--2---:R-:W-:Y:S05]  /*8670*/  @!P0 BRA `(.L_x_139) ;  /* 0xfffffffc00f08947 */ /* 0x004fea000383ffff */
[----:B------:R-:W-:Y:S05]  /*8680*/  BRA `(.L_x_140) ;  /* 0xffffffb400247947 */ /* 0x000fea000383ffff */
.L_x_67:
[----:B------:R-:W-:Y:S07]  /*8690*/  MOV R0, UR5 ;  /* 0x0000000500007c02 */ /* 0x000fee0008000f00 */
.L_x_141:
[----:B-1----:R1:W2:Y:S02]  /*86a0*/  SYNCS.PHASECHK.TRANS64.TRYWAIT P0, [R0+URZ], R2 ;  /* 0x00000002000075a7 */ /* 0x0022a400080011ff */
[----:B--2---:R-:W-:Y:S05]  /*86b0*/  @!P0 NANOSLEEP.SYNCS 0x989680 ;  /* 0x009896800000895d */ /* 0x004fea0003900000 */
[----:B------:R-:W2:Y:S02]  /*86c0*/  @!P0 SYNCS.PHASECHK.TRANS64 P0, [R0+URZ], R2 ;  /* 0x00000002000085a7 */ /* 0x000ea400080010ff */
[----:B--2---:R-:W-:Y:S05]  /*86d0*/  @!P0 BRA `(.L_x_141) ;  /* 0xfffffffc00f08947 */ /* 0x004fea000383ffff */
[----:B------:R-:W-:Y:S05]  /*86e0*/  BRA `(.L_x_66) ;  /* 0xffffffb400407947 */ /* 0x000fea000383ffff */
.L_x_70:
[----:B------:R-:W-:-:S07]  /*86f0*/  MOV R0, UR4 ;  /* 0x0000000400007c02 */ /* 0x000fce0008000f00 */
.L_x_142:
[----:B--2---:R2:W3:Y:S02]  /*8700*/  SYNCS.PHASECHK.TRANS64.TRYWAIT P0, [R0+URZ], R2 ;  /* 0x00000002000075a7 */ /* 0x0044e400080011ff */
[----:B---3--:R-:W-:Y:S05]  /*8710*/  @!P0 NANOSLEEP.SYNCS 0x989680 ;  /* 0x009896800000895d */ /* 0x008fea0003900000 */
[----:B------:R-:W3:Y:S02]  /*8720*/  @!P0 SYNCS.PHASECHK.TRANS64 P0, [R0+URZ], R2 ;  /* 0x00000002000085a7 */ /* 0x000ee400080010ff */
[----:B---3--:R-:W-:Y:S05]  /*8730*/  @!P0 BRA `(.L_x_142) ;  /* 0xfffffffc00f08947 */ /* 0x008fea000383ffff */
[----:B------:R-:W-:Y:S05]  /*8740*/  BRA `(.L_x_143) ;  /* 0xffffffbc004c7947 */ /* 0x000fea000383ffff */
.L_x_71:
[----:B------:R-:W-:-:S07]  /*8750*/  MOV R0, UR5 ;  /* 0x0000000500007c02 */ /* 0x000fce0008000f00 */
.L_x_144:
[----:B-1----:R1:W2:Y:S02]  /*8760*/  SYNCS.PHASECHK.TRANS64.TRYWAIT P0, [R0+URZ], R3 ;  /* 0x00000003000075a7 */ /* 0x0022a400080011ff */
[----:B--2---:R-:W-:Y:S05]  /*8770*/  @!P0 NANOSLEEP.SYNCS 0x989680 ;  /* 0x009896800000895d */ /* 0x004fea0003900000 */
[----:B------:R-:W2:Y:S02]  /*8780*/  @!P0 SYNCS.PHASECHK.TRANS64 P0, [R0+URZ], R3 ;  /* 0x00000003000085a7 */ /* 0x000ea400080010ff */
[----:B--2---:R-:W-:Y:S05]  /*8790*/  @!P0 BRA `(.L_x_144) ;  /* 0xfffffffc00f08947 */ /* 0x004fea000383ffff */
[----:B------:R-:W-:Y:S05]  /*87a0*/  BRA `(.L_x_145) ;  /* 0xffffffbc00587947 */ /* 0x000fea000383ffff */
.L_x_72:
[----:B------:R-:W-:-:S07]  /*87b0*/  MOV R0, UR5 ;  /* 0x0000000500007c02 */ /* 0x000fce0008000f00 */
.L_x_146:
[----:B-1----:R1:W2:Y:S02]  /*87c0*/  SYNCS.PHASECHK.TRANS64.TRYWAIT P0, [R0+URZ], R3 ;  /* 0x00000003000075a7 */ /* 0x0022a400080011ff */
[----:B--2---:R-:W-:Y:S05]  /*87d0*/  @!P0 NANOSLEEP.SYNCS 0x989680 ;  /* 0x009896800000895d */ /* 0x004fea0003900000 */
[----:B------:R-:W2:Y:S02]  /*87e0*/  @!P0 SYNCS.PHASECHK.TRANS64 P0, [R0+URZ], R3 ;  /* 0x00000003000085a7 */ /* 0x000ea400080010ff */
[----:B--2---:R-:W-:Y:S05]  /*87f0*/  @!P0 BRA `(.L_x_146) ;  /* 0xfffffffc00f08947 */ /* 0x004fea000383ffff */
[----:B------:R-:W-:Y:S05]  /*8800*/  BRA `(.L_x_147) ;  /* 0xffffffbc00647947 */ /* 0x000fea000383ffff */
.L_x_73:
[----:B-1----:R-:W-:-:S07]  /*8810*/  MOV R0, UR4 ;  /* 0x0000000400007c02 */ /* 0x002fce0008000f00 */
.L_x_148:
[----:B-1----:R1:W2:Y:S02]  /*8820*/  SYNCS.PHASECHK.TRANS64.TRYWAIT P0, [R0+URZ], R2 ;  /* 0x00000002000075a7 */ /* 0x0022a400080011ff */
[----:B--2---:R-:W-:Y:S05]  /*8830*/  @!P0 NANOSLEEP.SYNCS 0x989680 ;  /* 0x009896800000895d */ /* 0x004fea0003900000 */
[----:B------:R-:W2:Y:S02]  /*8840*/  @!P0 SYNCS.PHASECHK.TRANS64 P0, [R0+URZ], R2 ;  /* 0x00000002000085a7 */ /* 0x000ea400080010ff */
[----:B--2---:R-:W-:Y:S05]  /*8850*/  @!P0 BRA `(.L_x_148) ;  /* 0xfffffffc00f08947 */ /* 0x004fea000383ffff */
[----:B------:R-:W-:Y:S05]  /*8860*/  BRA `(.L_x_149) ;  /* 0xffffffbc00707947 */ /* 0x000fea000383ffff */
.L_x_78:
[----:B---3--:R3:W4:Y:S02]  /*8870*/  SYNCS.PHASECHK.TRANS64.TRYWAIT P0, [R12+URZ+0x70], R0 ;  /* 0x000070000c0075a7 */ /* 0x00872400080011ff */
[----:B----4-:R-:W-:Y:S05]  /*8880*/  @!P0 NANOSLEEP.SYNCS 0x989680 ;  /* 0x009896800000895d */ /* 0x010fea0003900000 */
[----:B------:R-:W4:Y:S02]  /*8890*/  @!P0 SYNCS.PHASECHK.TRANS64 P0, [R12+URZ+0x70], R0 ;  /* 0x000070000c0085a7 */ /* 0x000f2400080010ff */
[----:B----4-:R-:W-:Y:S05]  /*88a0*/  @!P0 BRA `(.L_x_78) ;  /* 0xfffffffc00f08947 */ /* 0x010fea000383ffff */
[----:B------:R-:W-:Y:S05]  /*88b0*/  BRA `(.L_x_150) ;  /* 0xffffffc000847947 */ /* 0x000fea000383ffff */
.L_x_81:
[----:B-1----:R-:W-:Y:S07]  /*88c0*/  MOV R0, UR24 ;  /* 0x0000001800007c02 */ /* 0x002fee0008000f00 */
.L_x_151:
[----:B-1----:R1:W3:Y:S02]  /*88d0*/  SYNCS.PHASECHK.TRANS64.TRYWAIT P2, [R0+URZ+0x68], R6 ;  /* 0x00006806000075a7 */ /* 0x0022e400080411ff */
[----:B---3--:R-:W-:Y:S05]  /*88e0*/  @!P2 NANOSLEEP.SYNCS 0x989680 ;  /* 0x009896800000a95d */ /* 0x008fea0003900000 */
[----:B------:R-:W3:Y:S02]  /*88f0*/  @!P2 SYNCS.PHASECHK.TRANS64 P2, [R0+URZ+0x68], R6 ;  /* 0x000068060000a5a7 */ /* 0x000ee400080410ff */
[----:B---3--:R-:W-:Y:S05]  /*8900*/  @!P2 BRA `(.L_x_151) ;  /* 0xfffffffc00f0a947 */ /* 0x008fea000383ffff */
[----:B------:R-:W-:Y:S05]  /*8910*/  BRA `(.L_x_80) ;  /* 0xffffffc400e87947 */ /* 0x000fea000383ffff */
.L_x_84:
[----:B------:R-:W-:Y:S07]  /*8920*/  MOV R0, UR4 ;  /* 0x0000000400007c02 */ /* 0x000fee0008000f00 */
.L_x_152:
[----:B-1----:R1:W3:Y:S02]  /*8930*/  SYNCS.PHASECHK.TRANS64.TRYWAIT P0, [R0+URZ+0x48], R9 ;  /* 0x00004809000075a7 */ /* 0x0022e400080011ff */
[----:B---3--:R-:W-:Y:S05]  /*8940*/  @!P0 NANOSLEEP.SYNCS 0x989680 ;  /* 0x009896800000895d */ /* 0x008fea0003900000 */
[----:B------:R-:W3:Y:S02]  /*8950*/  @!P0 SYNCS.PHASECHK.TRANS64 P0, [R0+URZ+0x48], R9 ;  /* 0x00004809000085a7 */ /* 0x000ee400080010ff */
[----:B---3--:R-:W-:Y:S05]  /*8960*/  @!P0 BRA `(.L_x_152) ;  /* 0xfffffffc00f08947 */ /* 0x008fea000383ffff */
[----:B------:R-:W-:Y:S05]  /*8970*/  BRA `(.L_x_153) ;  /* 0xffffffc800487947 */ /* 0x000fea000383ffff */
.L_x_85:
[----:B------:R-:W-:Y:S07]  /*8980*/  MOV R6, UR5 ;  /* 0x0000000500067c02 */ /* 0x000fee0008000f00 */
.L_x_154:
[----:B-1----:R1:W3:Y:S02]  /*8990*/  SYNCS.PHASECHK.TRANS64.TRYWAIT P0, [R6+URZ+0x48], R0 ;  /* 0x00004800060075a7 */ /* 0x0022e400080011ff */
[----:B---3--:R-:W-:Y:S05]  /*89a0*/  @!P0 NANOSLEEP.SYNCS 0x989680 ;  /* 0x009896800000895d */ /* 0x008fea0003900000 */
[----:B------:R-:W3:Y:S02]  /*89b0*/  @!P0 SYNCS.PHASECHK.TRANS64 P0, [R6+URZ+0x48], R0 ;  /* 0x00004800060085a7 */ /* 0x000ee400080010ff */
[----:B---3--:R-:W-:Y:S05]  /*89c0*/  @!P0 BRA `(.L_x_154) ;  /* 0xfffffffc00f08947 */ /* 0x008fea000383ffff */
[----:B------:R-:W-:Y:S05]  /*89d0*/  BRA `(.L_x_155) ;  /* 0xffffffc800a47947 */ /* 0x000fea000383ffff */
.L_x_87:
[----:B------:R-:W-:-:S07]  /*89e0*/  MOV R0, UR4 ;  /* 0x0000000400007c02 */ /* 0x000fce0008000f00 */
.L_x_156:
[----:B-1----:R1:W4:Y:S02]  /*89f0*/  SYNCS.PHASECHK.TRANS64.TRYWAIT P0, [R0+URZ], R2 ;  /* 0x00000002000075a7 */ /* 0x00232400080011ff */
[----:B----4-:R-:W-:Y:S05]  /*8a00*/  @!P0 NANOSLEEP.SYNCS 0x989680 ;  /* 0x009896800000895d */ /* 0x010fea0003900000 */
[----:B------:R-:W4:Y:S02]  /*8a10*/  @!P0 SYNCS.PHASECHK.TRANS64 P0, [R0+URZ], R2 ;  /* 0x00000002000085a7 */ /* 0x000f2400080010ff */
[----:B----4-:R-:W-:Y:S05]  /*8a20*/  @!P0 BRA `(.L_x_156) ;  /* 0xfffffffc00f08947 */ /* 0x010fea000383ffff */
[----:B------:R-:W-:Y:S05]  /*8a30*/  BRA `(.L_x_157) ;  /* 0xffffffcc00347947 */ /* 0x000fea000383ffff */
.L_x_88:
[----:B------:R-:W-:-:S07]  /*8a40*/  MOV R0, UR5 ;  /* 0x0000000500007c02 */ /* 0x000fce0008000f00 */
.L_x_158:
[----:B-1----:R1:W4:Y:S02]  /*8a50*/  SYNCS.PHASECHK.TRANS64.TRYWAIT P0, [R0+URZ], R2 ;  /* 0x00000002000075a7 */ /* 0x00232400080011ff */
[----:B----4-:R-:W-:Y:S05]  /*8a60*/  @!P0 NANOSLEEP.SYNCS 0x989680 ;  /* 0x009896800000895d */ /* 0x010fea0003900000 */
[----:B------:R-:W4:Y:S02]  /*8a70*/  @!P0 SYNCS.PHASECHK.TRANS64 P0, [R0+URZ], R2 ;  /* 0x00000002000085a7 */ /* 0x000f2400080010ff */
[----:B----4-:R-:W-:Y:S05]  /*8a80*/  @!P0 BRA `(.L_x_158) ;  /* 0xfffffffc00f08947 */ /* 0x010fea000383ffff */
[----:B------:R-:W-:Y:S05]  /*8a90*/  BRA `(.L_x_159) ;  /* 0xffffffcc00407947 */ /* 0x000fea000383ffff */
.L_x_90:
[----:B-1----:R1:W2:Y:S02]  /*8aa0*/  SYNCS.PHASECHK.TRANS64.TRYWAIT P0, [R0+URZ+0x70], R2 ;  /* 0x00007002000075a7 */ /* 0x0022a400080011ff */
[----:B--2---:R-:W-:Y:S05]  /*8ab0*/  @!P0 NANOSLEEP.SYNCS 0x989680 ;  /* 0x009896800000895d */ /* 0x004fea0003900000 */
[----:B------:R-:W2:Y:S02]  /*8ac0*/  @!P0 SYNCS.PHASECHK.TRANS64 P0, [R0+URZ+0x70], R2 ;  /* 0x00007002000085a7 */ /* 0x000ea400080010ff */
[----:B--2---:R-:W-:Y:S05]  /*8ad0*/  @!P0 BRA `(.L_x_90) ;  /* 0xfffffffc00f08947 */ /* 0x004fea000383ffff */
[----:B------:R-:W-:Y:S05]  /*8ae0*/  BRA `(.L_x_160) ;  /* 0xffffffd000307947 */ /* 0x000fea000383ffff */
.L_x_100:
[----:B-1----:R1:W3:Y:S02]  /*8af0*/  SYNCS.PHASECHK.TRANS64.TRYWAIT P1, [R2+URZ+0x30], R0 ;  /* 0x00003000020075a7 */ /* 0x0022e400080211ff */
[----:B---3--:R-:W-:Y:S05]  /*8b00*/  @!P1 NANOSLEEP.SYNCS 0x989680 ;  /* 0x009896800000995d */ /* 0x008fea0003900000 */
[----:B------:R-:W3:Y:S02]  /*8b10*/  @!P1 SYNCS.PHASECHK.TRANS64 P1, [R2+URZ+0x30], R0 ;  /* 0x00003000020095a7 */ /* 0x000ee400080210ff */
[----:B---3--:R-:W-:Y:S05]  /*8b20*/  @!P1 BRA `(.L_x_100) ;  /* 0xfffffffc00f09947 */ /* 0x008fea000383ffff */
[----:B------:R-:W-:Y:S05]  /*8b30*/  BRA `(.L_x_99) ;  /* 0xffffffdc00b07947 */ /* 0x000fea000383ffff */
.L_x_102:
[----:B--2---:R2:W3:Y:S02]  /*8b40*/  SYNCS.PHASECHK.TRANS64.TRYWAIT P0, [R71+URZ+0x90], R3 ;  /* 0x00009003470075a7 */ /* 0x0044e400080011ff */
[----:B---3--:R-:W-:Y:S05]  /*8b50*/  @!P0 NANOSLEEP.SYNCS 0x989680 ;  /* 0x009896800000895d */ /* 0x008fea0003900000 */
[----:B------:R-:W3:Y:S02]  /*8b60*/  @!P0 SYNCS.PHASECHK.TRANS64 P0, [R71+URZ+0x90], R3 ;  /* 0x00009003470085a7 */ /* 0x000ee400080010ff */
[----:B---3--:R-:W-:Y:S05]  /*8b70*/  @!P0 BRA `(.L_x_102) ;  /* 0xfffffffc00f08947 */ /* 0x008fea000383ffff */
[----:B------:R-:W-:Y:S05]  /*8b80*/  BRA `(.L_x_101) ;  /* 0xffffffe000287947 */ /* 0x000fea000383ffff */
.L_x_113:
[----:B-1----:R1:W2:Y:S02]  /*8b90*/  SYNCS.PHASECHK.TRANS64.TRYWAIT P0, [R2+URZ+0x30], R74 ;  /* 0x0000304a020075a7 */ /* 0x0022a400080011ff */
[----:B--2---:R-:W-:Y:S05]  /*8ba0*/  @!P0 NANOSLEEP.SYNCS 0x989680 ;  /* 0x009896800000895d */ /* 0x004fea0003900000 */
[----:B------:R-:W2:Y:S02]  /*8bb0*/  @!P0 SYNCS.PHASECHK.TRANS64 P0, [R2+URZ+0x30], R74 ;  /* 0x0000304a020085a7 */ /* 0x000ea400080010ff */
[----:B--2---:R-:W-:Y:S05]  /*8bc0*/  @!P0 BRA `(.L_x_113) ;  /* 0xfffffffc00f08947 */ /* 0x004fea000383ffff */
[----:B------:R-:W-:Y:S05]  /*8bd0*/  BRA `(.L_x_112) ;  /* 0xffffffe800747947 */ /* 0x000fea000383ffff */
        .weak           $__internal_0_$__cuda_sm10x_tcgen05_guardrail_trap_col_being_dealloced_not_returned_by_alloc
        .type           $__internal_0_$__cuda_sm10x_tcgen05_guardrail_trap_col_being_dealloced_not_returned_by_alloc,@function
        .size           $__internal_0_$__cuda_sm10x_tcgen05_guardrail_trap_col_being_dealloced_not_returned_by_alloc,($__internal_1_$__cuda_sm10x_tcgen05_guardrail_trap_phase_invalid_during_alloc - $__internal_0_$__cuda_sm10x_tcgen05_guardrail_trap_col_being_dealloced_not_returned_by_alloc)
$__internal_0_$__cuda_sm10x_tcgen05_guardrail_trap_col_being_dealloced_not_returned_by_alloc:
[----:B------:R-:W-:Y:S05]  /*8be0*/  BPT.TRAP 0x1 ;  /* 0x000000040000795c */ /* 0x000fea0000300000 */
[----:B------:R-:W-:-:S04]  /*8bf0*/  HFMA2 R3, -RZ, RZ, 0, 0 ;  /* 0x00000000ff037431 */ /* 0x000fc800000001ff */
[----:B------:R-:W-:Y:S05]  /*8c00*/  RET.REL.NODEC R2 `(_ZN7cutlass13device_kernelINS_4gemm6kernel13GemmUniversalIN4cute5tupleIJiiiiEEENS1_10collective13CollectiveMmaINS1_35MainloopSm100TmaUmmaWarpSpecializedILi3ELi2ELi4ENS5_IJNS4_1CILi2EEESB_NSA_ILi1EEEEEEEENS5_IJNSA_ILi64EEESF_NSA_ILi128EEEEEENS_10tfloat32_tENS5_IJlSC_lEEESI_SJ_NS4_8TiledMMAINS4_8MMA_AtomIJNS4_17SM100_MMA_TF32_SSISI_SI_fLi64ELi64ELNS4_4UMMA5MajorE0ELSO_0ELNSN_7ScaleInE0ELSP_0EEEEEENS4_6LayoutINS5_IJSC_SC_SC_EEENS5_IJNSA_ILi0EEESU_SU_EEEEENS5_IJNS4_10UnderscoreESX_SX_EEEEENS4_23SM90_TMA_LOAD_MULTICASTENS4_14ComposedLayoutINS4_7SwizzleILi3ELi4ELi3EEENS4_18smem_ptr_flag_bitsILi32EEENSS_INS5_IJNSA_ILi8EEENSA_ILi32EEEEEENS5_IJS17_SC_EEEEEEEvNS4_8identityES10_S1B_vS1C_EENS_8epilogue10collective18CollectiveEpilogueINS1E_23Sm100TmaWarpSpecializedILi3ELi2ELi16ELb1ELb0EEEJSH_NS5_IJNSS_ISF_SC_EENSS_IS17_SC_EEEEESI_SJ_SI_SJ_NS1E_6fusion15FusionCallbacksIS1I_NS1M_17LinearCombinationISI_fSI_fLNS_15FloatRoundStyleE2EEESH_S1L_JEEENS4_5SM1004TMEM4LOAD26SM100_TMEM_LOAD_16dp128b8xENS4_13SM90_TMA_LOADES1B_NS4_17SM75_U32x4_LDSM_NENS4_14SM90_TMA_STOREES1B_NS4_17SM90_U32x4_STSM_NENS4_39AutoVectorizingCopyWithAssumedAlignmentILi128EEEEEEvvEEEEvNT_6ParamsE) ;  /* 0xffffff7002fc7950 */ /* 0x000fea0003c3ffff */
        .weak           $__internal_1_$__cuda_sm10x_tcgen05_guardrail_trap_phase_invalid_during_alloc
        .type           $__internal_1_$__cuda_sm10x_tcgen05_guardrail_trap_phase_invalid_during_alloc,@function
        .size           $__internal_1_$__cuda_sm10x_tcgen05_guardrail_trap_phase_invalid_during_alloc,($__internal_2_$__cuda_sm10x_tcgen05_guardrail_trap_unallocated_columns_being_dealloced - $__internal_1_$__cuda_sm10x_tcgen05_guardrail_trap_phase_invalid_during_alloc)
$__internal_1_$__cuda_sm10x_tcgen05_guardrail_trap_phase_invalid_during_alloc:
[----:B------:R-:W-:Y:S05]  /*8c10*/  BPT.TRAP 0x1 ;  /* 0x000000040000795c */ /* 0x000fea0000300000 */
[----:B------:R-:W-:-:S04]  /*8c20*/  MOV R5, 0x0 ;  /* 0x0000000000057802 */ /* 0x000fc80000000f00 */
[----:B------:R-:W-:Y:S05]  /*8c30*/  RET.REL.NODEC R4 `(_ZN7cutlass13device_kernelINS_4gemm6kernel13GemmUniversalIN4cute5tupleIJiiiiEEENS1_10collective13CollectiveMmaINS1_35MainloopSm100TmaUmmaWarpSpecializedILi3ELi2ELi4ENS5_IJNS4_1CILi2EEESB_NSA_ILi1EEEEEEEENS5_IJNSA_ILi64EEESF_NSA_ILi128EEEEEENS_10tfloat32_tENS5_IJlSC_lEEESI_SJ_NS4_8TiledMMAINS4_8MMA_AtomIJNS4_17SM100_MMA_TF32_SSISI_SI_fLi64ELi64ELNS4_4UMMA5MajorE0ELSO_0ELNSN_7ScaleInE0ELSP_0EEEEEENS4_6LayoutINS5_IJSC_SC_SC_EEENS5_IJNSA_ILi0EEESU_SU_EEEEENS5_IJNS4_10UnderscoreESX_SX_EEEEENS4_23SM90_TMA_LOAD_MULTICASTENS4_14ComposedLayoutINS4_7SwizzleILi3ELi4ELi3EEENS4_18smem_ptr_flag_bitsILi32EEENSS_INS5_IJNSA_ILi8EEENSA_ILi32EEEEEENS5_IJS17_SC_EEEEEEEvNS4_8identityES10_S1B_vS1C_EENS_8epilogue10collective18CollectiveEpilogueINS1E_23Sm100TmaWarpSpecializedILi3ELi2ELi16ELb1ELb0EEEJSH_NS5_IJNSS_ISF_SC_EENSS_IS17_SC_EEEEESI_SJ_SI_SJ_NS1E_6fusion15FusionCallbacksIS1I_NS1M_17LinearCombinationISI_fSI_fLNS_15FloatRoundStyleE2EEESH_S1L_JEEENS4_5SM1004TMEM4LOAD26SM100_TMEM_LOAD_16dp128b8xENS4_13SM90_TMA_LOADES1B_NS4_17SM75_U32x4_LDSM_NENS4_14SM90_TMA_STOREES1B_NS4_17SM90_U32x4_STSM_NENS4_39AutoVectorizingCopyWithAssumedAlignmentILi128EEEEEEvvEEEEvNT_6ParamsE) ;  /* 0xffffff7004f07950 */ /* 0x000fea0003c3ffff */
        .weak           $__internal_2_$__cuda_sm10x_tcgen05_guardrail_trap_unallocated_columns_being_dealloced
        .type           $__internal_2_$__cuda_sm10x_tcgen05_guardrail_trap_unallocated_columns_being_dealloced,@function
        .size           $__internal_2_$__cuda_sm10x_tcgen05_guardrail_trap_unallocated_columns_being_dealloced,(.L_x_162 - $__internal_2_$__cuda_sm10x_tcgen05_guardrail_trap_unallocated_columns_being_dealloced)
$__internal_2_$__cuda_sm10x_tcgen05_guardrail_trap_unallocated_columns_being_dealloced:
[----:B------:R-:W-:Y:S05]  /*8c40*/  BPT.TRAP 0x1 ;  /* 0x000000040000795c */ /* 0x000fea0000300000 */
[----:B------:R-:W-:-:S04]  /*8c50*/  HFMA2 R3, -RZ, RZ, 0, 0 ;  /* 0x00000000ff037431 */ /* 0x000fc800000001ff */
[----:B------:R-:W-:Y:S05]  /*8c60*/  RET.REL.NODEC R2 `(_ZN7cutlass13device_kernelINS_4gemm6kernel13GemmUniversalIN4cute5tupleIJiiiiEEENS1_10collective13CollectiveMmaINS1_35MainloopSm100TmaUmmaWarpSpecializedILi3ELi2ELi4ENS5_IJNS4_1CILi2EEESB_NSA_ILi1EEEEEEEENS5_IJNSA_ILi64EEESF_NSA_ILi128EEEEEENS_10tfloat32_tENS5_IJlSC_lEEESI_SJ_NS4_8TiledMMAINS4_8MMA_AtomIJNS4_17SM100_MMA_TF32_SSISI_SI_fLi64ELi64ELNS4_4UMMA5MajorE0ELSO_0ELNSN_7ScaleInE0ELSP_0EEEEEENS4_6LayoutINS5_IJSC_SC_SC_EEENS5_IJNSA_ILi0EEESU_SU_EEEEENS5_IJNS4_10UnderscoreESX_SX_EEEEENS4_23SM90_TMA_LOAD_MULTICASTENS4_14ComposedLayoutINS4_7SwizzleILi3ELi4ELi3EEENS4_18smem_ptr_flag_bitsILi32EEENSS_INS5_IJNSA_ILi8EEENSA_ILi32EEEEEENS5_IJS17_SC_EEEEEEEvNS4_8identityES10_S1B_vS1C_EENS_8epilogue10collective18CollectiveEpilogueINS1E_23Sm100TmaWarpSpecializedILi3ELi2ELi16ELb1ELb0EEEJSH_NS5_IJNSS_ISF_SC_EENSS_IS17_SC_EEEEESI_SJ_SI_SJ_NS1E_6fusion15FusionCallbacksIS1I_NS1M_17LinearCombinationISI_fSI_fLNS_15FloatRoundStyleE2EEESH_S1L_JEEENS4_5SM1004TMEM4LOAD26SM100_TMEM_LOAD_16dp128b8xENS4_13SM90_TMA_LOADES1B_NS4_17SM75_U32x4_LDSM_NENS4_14SM90_TMA_STOREES1B_NS4_17SM90_U32x4_STSM_NENS4_39AutoVectorizingCopyWithAssumedAlignmentILi128EEEEEEvvEEEEvNT_6ParamsE) ;  /* 0xffffff7002e47950 */ /* 0x000fea0003c3ffff */
.L_x_161:
[----:B------:R-:W-:-:S00]  /*8c70*/  BRA `(.L_x_161) ;  /* 0xfffffffc00fc7947 */ /* 0x000fc0000383ffff */
[----:B------:R-:W-:-:S00]  /*8c80*/  NOP ;  /* 0x0000000000007918 */ /* 0x000fc00000000000 */
[----:B------:R-:W-:-:S00]  /*8c90*/  NOP ;  /* 0x0000000000007918 */ /* 0x000fc00000000000 */
[----:B------:R-:W-:-:S00]  /*8ca0*/  NOP ;  /* 0x0000000000007918 */ /* 0x000fc00000000000 */
[----:B------:R-:W-:-:S00]  /*8cb0*/  NOP ;  /* 0x0000000000007918 */ /* 0x000fc00000000000 */
[----:B------:R-:W-:-:S00]  /*8cc0*/  NOP ;  /* 0x0000000000007918 */ /* 0x000fc00000000000 */
[----:B------:R-:W-:-:S00]  /*8cd0*/  NOP ;  /* 0x0000000000007918 */ /* 0x000fc00000000000 */
[----:B------:R-:W-:-:S00]  /*8ce0*/  NOP ;  /* 0x0000000000007918 */ /* 0x000fc00000000000 */
[----:B------:R-:W-:-:S00]  /*8cf0*/  NOP ;  /* 0x0000000000007918 */ /* 0x000fc00000000000 */
.L_x_162:


//--------------------- .nv.global.init           --------------------------
	.section	.nv.global.init,"aw",@progbits
.nv.global.init:
	.type		$str$27,@object
	.size		$str$27,($str$28 - $str$27)
$str$27:
        /*0000*/ 	.byte	0x28, 0x61, 0x64, 0x64, 0x72, 0x65, 0x73, 0x73, 0x20, 0x26, 0x20, 0x6d, 0x61, 0x73, 0x6b, 0x29
        /*0010*/ 	.byte	0x20, 0x3d, 0x3d, 0x20, 0x30, 0x00
	.type		$str$28,@object
	.size		$str$28,($str$26 - $str$28)
$str$28:
        /*0016*/ 	.byte	0x2f, 0x74, 0x6d, 0x70, 0x2f, 0x63, 0x75, 0x74, 0x6c, 0x61, 0x73, 0x73, 0x5f, 0x73, 0x77, 0x65
        /*0026*/ 	.byte	0x65, 0x70, 0x5f, 0x73, 0x72, 0x63, 0x2f, 0x69, 0x6e, 0x63, 0x6c, 0x75, 0x64, 0x65, 0x2f, 0x63
        /*0036*/ 	.byte	0x75, 0x74, 0x65, 0x2f, 0x70, 0x6f, 0x69, 0x6e, 0x74, 0x65, 0x72, 0x5f, 0x66, 0x6c, 0x61, 0x67
        /*0046*/ 	.byte	0x67, 0x65, 0x64, 0x2e, 0x68, 0x70, 0x70, 0x00
	.type		$str$26,@object
	.size		$str$26,($str$25 - $str$26)
$str$26:
        /*004e*/ 	.byte	0x2f, 0x74, 0x6d, 0x70, 0x2f, 0x63, 0x75, 0x74, 0x6c, 0x61, 0x73, 0x73, 0x5f, 0x73, 0x77, 0x65
        /*005e*/ 	.byte	0x65, 0x70, 0x5f, 0x73, 0x72, 0x63, 0x2f, 0x69, 0x6e, 0x63, 0x6c, 0x75, 0x64, 0x65, 0x2f, 0x63
        /*006e*/ 	.byte	0x75, 0x74, 0x65, 0x2f, 0x61, 0x74, 0x6f, 0x6d, 0x2f, 0x63, 0x6f, 0x70, 0x79, 0x5f, 0x74, 0x72
        /*007e*/ 	.byte	0x61, 0x69, 0x74, 0x73, 0x5f, 0x73, 0x6d, 0x31, 0x30, 0x30, 0x2e, 0x68, 0x70, 0x70, 0x00
	.type		$str$25,@object
	.size		$str$25,(__unnamed_1 - $str$25)
$str$25:
        /*008d*/ 	.byte	0x28, 0x28, 0x75, 0x69, 0x6e, 0x74, 0x33, 0x32, 0x5f, 0x74, 0x28, 0x74, 0x68, 0x72, 0x65, 0x61
        /*009d*/ 	.byte	0x64, 0x49, 0x64, 0x78, 0x2e, 0x78, 0x29, 0x20, 0x2f, 0x20, 0x33, 0x32, 0x29, 0x20, 0x25, 0x20
        /*00ad*/ 	.byte	0x34, 0x29, 0x20, 0x3d, 0x3d, 0x20, 0x28, 0x28, 0x28, 0x74, 0x6d, 0x65, 0x6d, 0x5f, 0x61, 0x64
        /*00bd*/ 	.byte	0x64, 0x72, 0x20, 0x3e, 0x3e, 0x20, 0x31, 0x36, 0x29, 0x20, 0x2f, 0x20, 0x33, 0x32, 0x29, 0x20
        /*00cd*/ 	.byte	0x25, 0x20, 0x34, 0x29, 0x00
	.type		__unnamed_1,@object
	.size		__unnamed_1,(__unnamed_2 - __unnamed_1)
__unnamed_1:
        /*00d2*/ 	.byte	0x61, 0x75, 0x74, 0x6f, 0x20, 0x63, 0x75, 0x74, 0x65, 0x3a, 0x3a, 0x61, 0x73, 0x5f, 0x70, 0x6f
        /* <DEDUP_REMOVED lines=24> */
        /*0262*/ 	.byte	0x30, 0x34, 0x38, 0x3e, 0x3e, 0x3e, 0x3e, 0x5d, 0x00
	.type		__unnamed_2,@object
	.size		__unnamed_2,(.L_2 - __unnamed_2)
__unnamed_2:
        /* <DEDUP_REMOVED lines=45> */
        /*053b*/ 	.byte	0x3e, 0x3e, 0x3e, 0x5d, 0x00
.L_2:


//--------------------- .nv.shared._ZN7cutlass13device_kernelINS_4gemm6kernel13GemmUniversalIN4cute5tupleIJiiiiEEENS1_10collective13CollectiveMmaINS1_35MainloopSm100TmaUmmaWarpSpecializedILi3ELi2ELi4ENS5_IJNS4_1CILi2EEESB_NSA_ILi1EEEEEEEENS5_IJNSA_ILi64EEESF_NSA_ILi128EEEEEENS_10tfloat32_tENS5_IJlSC_lEEESI_SJ_NS4_8TiledMMAINS4_8MMA_AtomIJNS4_17SM100_MMA_TF32_SSISI_SI_fLi64ELi64ELNS4_4UMMA5MajorE0ELSO_0ELNSN_7ScaleInE0ELSP_0EEEEEENS4_6LayoutINS5_IJSC_SC_SC_EEENS5_IJNSA_ILi0EEESU_SU_EEEEENS5_IJNS4_10UnderscoreESX_SX_EEEEENS4_23SM90_TMA_LOAD_MULTICASTENS4_14ComposedLayoutINS4_7SwizzleILi3ELi4ELi3EEENS4_18smem_ptr_flag_bitsILi32EEENSS_INS5_IJNSA_ILi8EEENSA_ILi32EEEEEENS5_IJS17_SC_EEEEEEEvNS4_8identityES10_S1B_vS1C_EENS_8epilogue10collective18CollectiveEpilogueINS1E_23Sm100TmaWarpSpecializedILi3ELi2ELi16ELb1ELb0EEEJSH_NS5_IJNSS_ISF_SC_EENSS_IS17_SC_EEEEESI_SJ_SI_SJ_NS1E_6fusion15FusionCallbacksIS1I_NS1M_17LinearCombinationISI_fSI_fLNS_15FloatRoundStyleE2EEESH_S1L_JEEENS4_5SM1004TMEM4LOAD26SM100_TMEM_LOAD_16dp128b8xENS4_13SM90_TMA_LOADES1B_NS4_17SM75_U32x4_LDSM_NENS4_14SM90_TMA_STOREES1B_NS4_17SM90_U32x4_STSM_NENS4_39AutoVectorizingCopyWithAssumedAlignmentILi128EEEEEEvvEEEEvNT_6ParamsE --------------------------
	.section	.nv.shared._ZN7cutlass13device_kernelINS_4gemm6kernel13GemmUniversalIN4cute5tupleIJiiiiEEENS1_10collective13CollectiveMmaINS1_35MainloopSm100TmaUmmaWarpSpecializedILi3ELi2ELi4ENS5_IJNS4_1CILi2EEESB_NSA_ILi1EEEEEEEENS5_IJNSA_ILi64EEESF_NSA_ILi128EEEEEENS_10tfloat32_tENS5_IJlSC_lEEESI_SJ_NS4_8TiledMMAINS4_8MMA_AtomIJNS4_17SM100_MMA_TF32_SSISI_SI_fLi64ELi64ELNS4_4UMMA5MajorE0ELSO_0ELNSN_7ScaleInE0ELSP_0EEEEEENS4_6LayoutINS5_IJSC_SC_SC_EEENS5_IJNSA_ILi0EEESU_SU_EEEEENS5_IJNS4_10UnderscoreESX_SX_EEEEENS4_23SM90_TMA_LOAD_MULTICASTENS4_14ComposedLayoutINS4_7SwizzleILi3ELi4ELi3EEENS4_18smem_ptr_flag_bitsILi32EEENSS_INS5_IJNSA_ILi8EEENSA_ILi32EEEEEENS5_IJS17_SC_EEEEEEEvNS4_8identityES10_S1B_vS1C_EENS_8epilogue10collective18CollectiveEpilogueINS1E_23Sm100TmaWarpSpecializedILi3ELi2ELi16ELb1ELb0EEEJSH_NS5_IJNSS_ISF_SC_EENSS_IS17_SC_EEEEESI_SJ_SI_SJ_NS1E_6fusion15FusionCallbacksIS1I_NS1M_17LinearCombinationISI_fSI_fLNS_15FloatRoundStyleE2EEESH_S1L_JEEENS4_5SM1004TMEM4LOAD26SM100_TMEM_LOAD_16dp128b8xENS4_13SM90_TMA_LOADES1B_NS4_17SM75_U32x4_LDSM_NENS4_14SM90_TMA_STOREES1B_NS4_17SM90_U32x4_STSM_NENS4_39AutoVectorizingCopyWithAssumedAlignmentILi128EEEEEEvvEEEEvNT_6ParamsE,"aw",@nobits
	.sectionflags	@""
	.align	16
	.zero		1024


//--------------------- .nv.shared.reserved.0     --------------------------
	.section	.nv.shared.reserved.0,"aw",@nobits
	.weak		__nv_reservedSMEM_offset_0_alias
	.size		__nv_reservedSMEM_offset_0_alias, 0, 64
	.other		__nv_reservedSMEM_offset_0_alias,@"STO_CUDA_RESERVED_SHARED STV_DEFAULT"
__nv_reservedSMEM_offset_0_alias:
	.zero		0
.nv.shared.reserved.0:
	.zero		64
	.weak		__nv_reservedSMEM_tcgen05_partition
	.type		__nv_reservedSMEM_tcgen05_partition,@object
	.size		__nv_reservedSMEM_tcgen05_partition,(.L_0 - __nv_reservedSMEM_tcgen05_partition)
__nv_reservedSMEM_tcgen05_partition:
	.zero		32
.L_0:


//--------------------- .nv.global                --------------------------
	.section	.nv.global,"aw",@nobits
.nv.global:
	.type		_ZN40_INTERNAL_363abce4_4_k_cu_d3b34bc8_107384cute1_E,@object
	.size		_ZN40_INTERNAL_363abce4_4_k_cu_d3b34bc8_107384cute1_E,(_ZN40_INTERNAL_363abce4_4_k_cu_d3b34bc8_107384cuda3std3__45__cpo6cbeginE - _ZN40_INTERNAL_363abce4_4_k_cu_d3b34bc8_107384cute1_E)
_ZN40_INTERNAL_363abce4_4_k_cu_d3b34bc8_107384cute1_E:
	.zero		1
	.type		_ZN40_INTERNAL_363abce4_4_k_cu_d3b34bc8_107384cuda3std3__45__cpo6cbeginE,@object
	.size		_ZN40_INTERNAL_363abce4_4_k_cu_d3b34bc8_107384cuda3std3__45__cpo6cbeginE,(_ZN40_INTERNAL_363abce4_4_k_cu_d3b34bc8_107384cuda3std3__48in_placeE - _ZN40_INTERNAL_363abce4_4_k_cu_d3b34bc8_107384cuda3std3__45__cpo6cbeginE)
_ZN40_INTERNAL_363abce4_4_k_cu_d3b34bc8_107384cuda3std3__45__cpo6cbeginE:
	.zero		1
	.type		_ZN40_INTERNAL_363abce4_4_k_cu_d3b34bc8_107384cuda3std3__48in_placeE,@object
	.size		_ZN40_INTERNAL_363abce4_4_k_cu_d3b34bc8_107384cuda3std3__48in_placeE,(_ZN40_INTERNAL_363abce4_4_k_cu_d3b34bc8_107384cuda3std6ranges3__45__cpo9iter_moveE - _ZN40_INTERNAL_363abce4_4_k_cu_d3b34bc8_107384cuda3std3__48in_placeE)
_ZN40_INTERNAL_363abce4_4_k_cu_d3b34bc8_107384cuda3std3__48in_placeE:
	.zero		1
	.type		_ZN40_INTERNAL_363abce4_4_k_cu_d3b34bc8_107384cuda3std6ranges3__45__cpo9iter_moveE,@object
	.size		_ZN40_INTERNAL_363abce4_4_k_cu_d3b34bc8_107384cuda3std6ranges3__45__cpo9iter_moveE,(_ZN40_INTERNAL_363abce4_4_k_cu_d3b34bc8_107384cuda3std3__45__cpo5beginE - _ZN40_INTERNAL_363abce4_4_k_cu_d3b34bc8_107384cuda3std6ranges3__45__cpo9iter_moveE)
_ZN40_INTERNAL_363abce4_4_k_cu_d3b34bc8_107384cuda3std6ranges3__45__cpo9iter_moveE:
	.zero		1
	.type		_ZN40_INTERNAL_363abce4_4_k_cu_d3b34bc8_107384cuda3std3__45__cpo5beginE,@object
	.size		_ZN40_INTERNAL_363abce4_4_k_cu_d3b34bc8_107384cuda3std3__45__cpo5beginE,(_ZN40_INTERNAL_363abce4_4_k_cu_d3b34bc8_107384cuda3std3__442_GLOBAL__N__363abce4_4_k_cu_d3b34bc8_107386ignoreE - _ZN40_INTERNAL_363abce4_4_k_cu_d3b34bc8_107384cuda3std3__45__cpo5beginE)
_ZN40_INTERNAL_363abce4_4_k_cu_d3b34bc8_107384cuda3std3__45__cpo5beginE:
	.zero		1
	.type		_ZN40_INTERNAL_363abce4_4_k_cu_d3b34bc8_107384cuda3std3__442_GLOBAL__N__363abce4_4_k_cu_d3b34bc8_107386ignoreE,@object
	.size		_ZN40_INTERNAL_363abce4_4_k_cu_d3b34bc8_107384cuda3std3__442_GLOBAL__N__363abce4_4_k_cu_d3b34bc8_107386ignoreE,(_ZN40_INTERNAL_363abce4_4_k_cu_d3b34bc8_107384cute7productE - _ZN40_INTERNAL_363abce4_4_k_cu_d3b34bc8_107384cuda3std3__442_GLOBAL__N__363abce4_4_k_cu_d3b34bc8_107386ignoreE)
_ZN40_INTERNAL_363abce4_4_k_cu_d3b34bc8_107384cuda3std3__442_GLOBAL__N__363abce4_4_k_cu_d3b34bc8_107386ignoreE:
	.zero		1
	.type		_ZN40_INTERNAL_363abce4_4_k_cu_d3b34bc8_107384cute7productE,@object
	.size		_ZN40_INTERNAL_363abce4_4_k_cu_d3b34bc8_107384cute7productE,(_ZN40_INTERNAL_363abce4_4_k_cu_d3b34bc8_107384cuda3std3__45__cpo3endE - _ZN40_INTERNAL_363abce4_4_k_cu_d3b34bc8_107384cute7productE)
_ZN40_INTERNAL_363abce4_4_k_cu_d3b34bc8_107384cute7productE:
	.zero		1
	.type		_ZN40_INTERNAL_363abce4_4_k_cu_d3b34bc8_107384cuda3std3__45__cpo3endE,@object
	.size		_ZN40_INTERNAL_363abce4_4_k_cu_d3b34bc8_107384cuda3std3__45__cpo3endE,(_ZN40_INTERNAL_363abce4_4_k_cu_d3b34bc8_107384cuda3std3__419piecewise_constructE - _ZN40_INTERNAL_363abce4_4_k_cu_d3b34bc8_107384cuda3std3__45__cpo3endE)
_ZN40_INTERNAL_363abce4_4_k_cu_d3b34bc8_107384cuda3std3__45__cpo3endE:
	.zero		1
	.type		_ZN40_INTERNAL_363abce4_4_k_cu_d3b34bc8_107384cuda3std3__419piecewise_constructE,@object
	.size		_ZN40_INTERNAL_363abce4_4_k_cu_d3b34bc8_107384cuda3std3__419piecewise_constructE,(_ZN40_INTERNAL_363abce4_4_k_cu_d3b34bc8_107384cuda3std3__45__cpo4cendE - _ZN40_INTERNAL_363abce4_4_k_cu_d3b34bc8_107384cuda3std3__419piecewise_constructE)
_ZN40_INTERNAL_363abce4_4_k_cu_d3b34bc8_107384cuda3std3__419piecewise_constructE:
	.zero		1
	.type		_ZN40_INTERNAL_363abce4_4_k_cu_d3b34bc8_107384cuda3std3__45__cpo4cendE,@object
	.size		_ZN40_INTERNAL_363abce4_4_k_cu_d3b34bc8_107384cuda3std3__45__cpo4cendE,(_ZN40_INTERNAL_363abce4_4_k_cu_d3b34bc8_107384cuda3std6ranges3__45__cpo4swapE - _ZN40_INTERNAL_363abce4_4_k_cu_d3b34bc8_107384cuda3std3__45__cpo4cendE)
_ZN40_INTERNAL_363abce4_4_k_cu_d3b34bc8_107384cuda3std3__45__cpo4cendE:
	.zero		1
	.type		_ZN40_INTERNAL_363abce4_4_k_cu_d3b34bc8_107384cuda3std6ranges3__45__cpo4swapE,@object
	.size		_ZN40_INTERNAL_363abce4_4_k_cu_d3b34bc8_107384cuda3std6ranges3__45__cpo4swapE,(.L_10 - _ZN40_INTERNAL_363abce4_4_k_cu_d3b34bc8_107384cuda3std6ranges3__45__cpo4swapE)
_ZN40_INTERNAL_363abce4_4_k_cu_d3b34bc8_107384cuda3std6ranges3__45__cpo4swapE:
	.zero		1
.L_10:


//--------------------- .nv.constant0._ZN7cutlass13device_kernelINS_4gemm6kernel13GemmUniversalIN4cute5tupleIJiiiiEEENS1_10collective13CollectiveMmaINS1_35MainloopSm100TmaUmmaWarpSpecializedILi3ELi2ELi4ENS5_IJNS4_1CILi2EEESB_NSA_ILi1EEEEEEEENS5_IJNSA_ILi64EEESF_NSA_ILi128EEEEEENS_10tfloat32_tENS5_IJlSC_lEEESI_SJ_NS4_8TiledMMAINS4_8MMA_AtomIJNS4_17SM100_MMA_TF32_SSISI_SI_fLi64ELi64ELNS4_4UMMA5MajorE0ELSO_0ELNSN_7ScaleInE0ELSP_0EEEEEENS4_6LayoutINS5_IJSC_SC_SC_EEENS5_IJNSA_ILi0EEESU_SU_EEEEENS5_IJNS4_10UnderscoreESX_SX_EEEEENS4_23SM90_TMA_LOAD_MULTICASTENS4_14ComposedLayoutINS4_7SwizzleILi3ELi4ELi3EEENS4_18smem_ptr_flag_bitsILi32EEENSS_INS5_IJNSA_ILi8EEENSA_ILi32EEEEEENS5_IJS17_SC_EEEEEEEvNS4_8identityES10_S1B_vS1C_EENS_8epilogue10collective18CollectiveEpilogueINS1E_23Sm100TmaWarpSpecializedILi3ELi2ELi16ELb1ELb0EEEJSH_NS5_IJNSS_ISF_SC_EENSS_IS17_SC_EEEEESI_SJ_SI_SJ_NS1E_6fusion15FusionCallbacksIS1I_NS1M_17LinearCombinationISI_fSI_fLNS_15FloatRoundStyleE2EEESH_S1L_JEEENS4_5SM1004TMEM4LOAD26SM100_TMEM_LOAD_16dp128b8xENS4_13SM90_TMA_LOADES1B_NS4_17SM75_U32x4_LDSM_NENS4_14SM90_TMA_STOREES1B_NS4_17SM90_U32x4_STSM_NENS4_39AutoVectorizingCopyWithAssumedAlignmentILi128EEEEEEvvEEEEvNT_6ParamsE --------------------------
	.section	.nv.constant0._ZN7cutlass13device_kernelINS_4gemm6kernel13GemmUniversalIN4cute5tupleIJiiiiEEENS1_10collective13CollectiveMmaINS1_35MainloopSm100TmaUmmaWarpSpecializedILi3ELi2ELi4ENS5_IJNS4_1CILi2EEESB_NSA_ILi1EEEEEEEENS5_IJNSA_ILi64EEESF_NSA_ILi128EEEEEENS_10tfloat32_tENS5_IJlSC_lEEESI_SJ_NS4_8TiledMMAINS4_8MMA_AtomIJNS4_17SM100_MMA_TF32_SSISI_SI_fLi64ELi64ELNS4_4UMMA5MajorE0ELSO_0ELNSN_7ScaleInE0ELSP_0EEEEEENS4_6LayoutINS5_IJSC_SC_SC_EEENS5_IJNSA_ILi0EEESU_SU_EEEEENS5_IJNS4_10UnderscoreESX_SX_EEEEENS4_23SM90_TMA_LOAD_MULTICASTENS4_14ComposedLayoutINS4_7SwizzleILi3ELi4ELi3EEENS4_18smem_ptr_flag_bitsILi32EEENSS_INS5_IJNSA_ILi8EEENSA_ILi32EEEEEENS5_IJS17_SC_EEEEEEEvNS4_8identityES10_S1B_vS1C_EENS_8epilogue10collective18CollectiveEpilogueINS1E_23Sm100TmaWarpSpecializedILi3ELi2ELi16ELb1ELb0EEEJSH_NS5_IJNSS_ISF_SC_EENSS_IS17_SC_EEEEESI_SJ_SI_SJ_NS1E_6fusion15FusionCallbacksIS1I_NS1M_17LinearCombinationISI_fSI_fLNS_15FloatRoundStyleE2EEESH_S1L_JEEENS4_5SM1004TMEM4LOAD26SM100_TMEM_LOAD_16dp128b8xENS4_13SM90_TMA_LOADES1B_NS4_17SM75_U32x4_LDSM_NENS4_14SM90_TMA_STOREES1B_NS4_17SM90_U32x4_STSM_NENS4_39AutoVectorizingCopyWithAssumedAlignmentILi128EEEEEEvvEEEEvNT_6ParamsE,"a",@progbits
	.sectionflags	@""
	.align	4
.nv.constant0._ZN7cutlass13device_kernelINS_4gemm6kernel13GemmUniversalIN4cute5tupleIJiiiiEEENS1_10collective13CollectiveMmaINS1_35MainloopSm100TmaUmmaWarpSpecializedILi3ELi2ELi4ENS5_IJNS4_1CILi2EEESB_NSA_ILi1EEEEEEEENS5_IJNSA_ILi64EEESF_NSA_ILi128EEEEEENS_10tfloat32_tENS5_IJlSC_lEEESI_SJ_NS4_8TiledMMAINS4_8MMA_AtomIJNS4_17SM100_MMA_TF32_SSISI_SI_fLi64ELi64ELNS4_4UMMA5MajorE0ELSO_0ELNSN_7ScaleInE0ELSP_0EEEEEENS4_6LayoutINS5_IJSC_SC_SC_EEENS5_IJNSA_ILi0EEESU_SU_EEEEENS5_IJNS4_10UnderscoreESX_SX_EEEEENS4_23SM90_TMA_LOAD_MULTICASTENS4_14ComposedLayoutINS4_7SwizzleILi3ELi4ELi3EEENS4_18smem_ptr_flag_bitsILi32EEENSS_INS5_IJNSA_ILi8EEENSA_ILi32EEEEEENS5_IJS17_SC_EEEEEEEvNS4_8identityES10_S1B_vS1C_EENS_8epilogue10collective18CollectiveEpilogueINS1E_23Sm100TmaWarpSpecializedILi3ELi2ELi16ELb1ELb0EEEJSH_NS5_IJNSS_ISF_SC_EENSS_IS17_SC_EEEEESI_SJ_SI_SJ_NS1E_6fusion15FusionCallbacksIS1I_NS1M_17LinearCombinationISI_fSI_fLNS_15FloatRoundStyleE2EEESH_S1L_JEEENS4_5SM1004TMEM4LOAD26SM100_TMEM_LOAD_16dp128b8xENS4_13SM90_TMA_LOADES1B_NS4_17SM75_U32x4_LDSM_NENS4_14SM90_TMA_STOREES1B_NS4_17SM90_U32x4_STSM_NENS4_39AutoVectorizingCopyWithAssumedAlignmentILi128EEEEEEvvEEEEvNT_6ParamsE:
	.zero		2944


//--------------------- SYMBOLS --------------------------

	.type		.nv.reservedSmem.offset0,@object
	.size		.nv.reservedSmem.offset0,0x4
	.type		.nv.reservedSmem.cap,@object
	.size		.nv.reservedSmem.cap,0x4
	.type		__assertfail,@function
